//
// Generated by NVIDIA NVVM Compiler
//
// Compiler Build ID: CL-36424714
// Cuda compilation tools, release 13.0, V13.0.88
// Based on NVVM 20.0.0
//

.version 9.0
.target sm_100
.address_size 64

	// .globl	_Z6sgemm3ILi16ELi16ELi16ELi2ELi2EEviiiPfS0_S0_
// _ZZ6sgemm3ILi16ELi16ELi16ELi2ELi2EEviiiPfS0_S0_E3s_A has been demoted
// _ZZ6sgemm3ILi16ELi16ELi16ELi2ELi2EEviiiPfS0_S0_E3s_B has been demoted

.visible .entry _Z6sgemm3ILi16ELi16ELi16ELi2ELi2EEviiiPfS0_S0_(
	.param .u32 _Z6sgemm3ILi16ELi16ELi16ELi2ELi2EEviiiPfS0_S0__param_0,
	.param .u32 _Z6sgemm3ILi16ELi16ELi16ELi2ELi2EEviiiPfS0_S0__param_1,
	.param .u32 _Z6sgemm3ILi16ELi16ELi16ELi2ELi2EEviiiPfS0_S0__param_2,
	.param .u64 .ptr .align 1 _Z6sgemm3ILi16ELi16ELi16ELi2ELi2EEviiiPfS0_S0__param_3,
	.param .u64 .ptr .align 1 _Z6sgemm3ILi16ELi16ELi16ELi2ELi2EEviiiPfS0_S0__param_4,
	.param .u64 .ptr .align 1 _Z6sgemm3ILi16ELi16ELi16ELi2ELi2EEviiiPfS0_S0__param_5
)
{
	.reg .pred 	%p<17>;
	.reg .b32 	%r<424>;
	.reg .b32 	%f<179>;
	.reg .b64 	%rd<113>;
	// demoted variable
	.shared .align 4 .b8 _ZZ6sgemm3ILi16ELi16ELi16ELi2ELi2EEviiiPfS0_S0_E3s_A[1024];
	// demoted variable
	.shared .align 4 .b8 _ZZ6sgemm3ILi16ELi16ELi16ELi2ELi2EEviiiPfS0_S0_E3s_B[1024];
	ld.param.u32 	%r18, [_Z6sgemm3ILi16ELi16ELi16ELi2ELi2EEviiiPfS0_S0__param_2];
	setp.lt.s32 	%p1, %r18, 1;
	mov.f32 	%f175, 0f00000000;
	mov.f32 	%f176, %f175;
	mov.f32 	%f177, %f175;
	mov.f32 	%f178, %f175;
	@%p1 bra 	$L__BB0_19;
	ld.param.u64 	%rd109, [_Z6sgemm3ILi16ELi16ELi16ELi2ELi2EEviiiPfS0_S0__param_4];
	ld.param.u64 	%rd108, [_Z6sgemm3ILi16ELi16ELi16ELi2ELi2EEviiiPfS0_S0__param_3];
	ld.param.u32 	%r416, [_Z6sgemm3ILi16ELi16ELi16ELi2ELi2EEviiiPfS0_S0__param_2];
	ld.param.u32 	%r413, [_Z6sgemm3ILi16ELi16ELi16ELi2ELi2EEviiiPfS0_S0__param_1];
	mov.u32 	%r20, %ntid.x;
	mov.u32 	%r21, %tid.y;
	mov.u32 	%r22, %tid.x;
	mad.lo.s32 	%r23, %r21, %r20, %r22;
	and.b32  	%r24, %r23, 15;
	mov.u32 	%r25, %ctaid.x;
	shl.b32 	%r26, %r25, 4;
	mov.u32 	%r27, %ntid.y;
	mul.lo.s32 	%r28, %r20, %r27;
	shr.u32 	%r29, %r28, 4;
	shr.u32 	%r30, %r23, 4;
	add.s32 	%r31, %r29, %r30;
	shl.b32 	%r32, %r31, 4;
	or.b32  	%r33, %r32, %r24;
	add.s32 	%r34, %r31, %r29;
	and.b32  	%r35, %r28, 4194288;
	add.s32 	%r36, %r33, %r35;
	add.s32 	%r37, %r34, %r29;
	add.s32 	%r38, %r36, %r35;
	add.s32 	%r39, %r37, %r29;
	mad.lo.s32 	%r40, %r39, %r416, %r24;
	add.s32 	%r41, %r38, %r35;
	add.s32 	%r42, %r39, %r29;
	mad.lo.s32 	%r43, %r42, %r416, %r24;
	add.s32 	%r44, %r41, %r35;
	add.s32 	%r45, %r42, %r29;
	mad.lo.s32 	%r46, %r45, %r416, %r24;
	add.s32 	%r47, %r44, %r35;
	add.s32 	%r48, %r45, %r29;
	mad.lo.s32 	%r49, %r48, %r416, %r24;
	add.s32 	%r50, %r47, %r35;
	add.s32 	%r51, %r48, %r29;
	mad.lo.s32 	%r52, %r51, %r416, %r24;
	add.s32 	%r53, %r50, %r35;
	add.s32 	%r54, %r51, %r29;
	mad.lo.s32 	%r55, %r54, %r416, %r24;
	add.s32 	%r56, %r53, %r35;
	shl.b32 	%r57, %r56, 2;
	mov.u32 	%r58, _ZZ6sgemm3ILi16ELi16ELi16ELi2ELi2EEviiiPfS0_S0_E3s_A;
	add.s32 	%r1, %r58, %r57;
	add.s32 	%r59, %r54, %r29;
	mad.lo.s32 	%r60, %r59, %r416, %r24;
	add.s32 	%r61, %r56, %r35;
	shl.b32 	%r62, %r61, 2;
	add.s32 	%r2, %r58, %r62;
	add.s32 	%r63, %r59, %r29;
	mad.lo.s32 	%r64, %r63, %r416, %r24;
	add.s32 	%r65, %r61, %r35;
	shl.b32 	%r66, %r65, 2;
	add.s32 	%r3, %r58, %r66;
	add.s32 	%r67, %r63, %r29;
	mad.lo.s32 	%r68, %r67, %r416, %r24;
	add.s32 	%r69, %r65, %r35;
	shl.b32 	%r70, %r69, 2;
	add.s32 	%r4, %r58, %r70;
	add.s32 	%r71, %r67, %r29;
	add.s32 	%r72, %r69, %r35;
	shl.b32 	%r73, %r72, 2;
	add.s32 	%r5, %r58, %r73;
	add.s32 	%r74, %r71, %r29;
	add.s32 	%r75, %r72, %r35;
	shl.b32 	%r76, %r75, 2;
	add.s32 	%r6, %r58, %r76;
	add.s32 	%r77, %r75, %r35;
	shl.b32 	%r78, %r77, 2;
	add.s32 	%r7, %r58, %r78;
	mad.lo.s32 	%r79, %r30, %r413, %r24;
	mov.u32 	%r80, _ZZ6sgemm3ILi16ELi16ELi16ELi2ELi2EEviiiPfS0_S0_E3s_B;
	add.s32 	%r8, %r80, %r57;
	add.s32 	%r9, %r80, %r62;
	add.s32 	%r10, %r80, %r66;
	add.s32 	%r11, %r80, %r70;
	add.s32 	%r12, %r80, %r73;
	add.s32 	%r13, %r80, %r76;
	add.s32 	%r14, %r80, %r78;
	mad.lo.s32 	%r81, %r29, 15, %r30;
	mad.lo.s32 	%r82, %r416, %r74, %r24;
	mul.wide.u32 	%rd1, %r82, 4;
	mad.lo.s32 	%r83, %r71, %r416, %r24;
	mul.wide.u32 	%rd2, %r83, 4;
	mul.wide.u32 	%rd3, %r68, 4;
	mul.wide.u32 	%rd4, %r64, 4;
	mul.wide.u32 	%rd5, %r60, 4;
	mul.wide.u32 	%rd6, %r55, 4;
	mul.wide.u32 	%rd7, %r52, 4;
	mul.wide.u32 	%rd8, %r49, 4;
	mul.wide.u32 	%rd9, %r46, 4;
	mul.wide.u32 	%rd10, %r43, 4;
	mul.wide.u32 	%rd11, %r40, 4;
	mad.lo.s32 	%r84, %r413, %r81, %r24;
	mul.wide.s32 	%rd37, %r84, 4;
	mul.wide.u32 	%rd38, %r26, 4;
	add.s64 	%rd12, %rd37, %rd38;
	mad.lo.s32 	%r85, %r413, %r74, %r24;
	mul.wide.s32 	%rd39, %r85, 4;
	add.s64 	%rd13, %rd39, %rd38;
	mad.lo.s32 	%r86, %r413, %r71, %r24;
	mul.wide.s32 	%rd40, %r86, 4;
	add.s64 	%rd14, %rd40, %rd38;
	mad.lo.s32 	%r87, %r413, %r67, %r24;
	mul.wide.s32 	%rd41, %r87, 4;
	add.s64 	%rd15, %rd41, %rd38;
	mad.lo.s32 	%r88, %r413, %r63, %r24;
	mul.wide.s32 	%rd42, %r88, 4;
	add.s64 	%rd16, %rd42, %rd38;
	mad.lo.s32 	%r89, %r413, %r59, %r24;
	mul.wide.s32 	%rd43, %r89, 4;
	add.s64 	%rd17, %rd43, %rd38;
	mad.lo.s32 	%r90, %r413, %r54, %r24;
	mul.wide.s32 	%rd44, %r90, 4;
	add.s64 	%rd18, %rd44, %rd38;
	mad.lo.s32 	%r91, %r413, %r51, %r24;
	mul.wide.s32 	%rd45, %r91, 4;
	add.s64 	%rd19, %rd45, %rd38;
	mad.lo.s32 	%r92, %r413, %r48, %r24;
	mul.wide.s32 	%rd46, %r92, 4;
	add.s64 	%rd20, %rd46, %rd38;
	mad.lo.s32 	%r93, %r413, %r45, %r24;
	mul.wide.s32 	%rd47, %r93, 4;
	add.s64 	%rd21, %rd47, %rd38;
	mad.lo.s32 	%r94, %r413, %r42, %r24;
	mul.wide.s32 	%rd48, %r94, 4;
	add.s64 	%rd22, %rd48, %rd38;
	mad.lo.s32 	%r95, %r413, %r39, %r24;
	mul.wide.s32 	%rd49, %r95, 4;
	add.s64 	%rd23, %rd49, %rd38;
	mad.lo.s32 	%r96, %r413, %r37, %r24;
	mul.wide.s32 	%rd50, %r96, 4;
	add.s64 	%rd24, %rd50, %rd38;
	mad.lo.s32 	%r97, %r413, %r34, %r24;
	mul.wide.s32 	%rd51, %r97, 4;
	add.s64 	%rd25, %rd51, %rd38;
	mad.lo.s32 	%r98, %r413, %r31, %r24;
	mul.wide.s32 	%rd52, %r98, 4;
	add.s64 	%rd26, %rd52, %rd38;
	mul.wide.s32 	%rd53, %r79, 4;
	add.s64 	%rd27, %rd53, %rd38;
	mov.u32 	%r99, %ctaid.y;
	mul.lo.s32 	%r100, %r99, %r416;
	shl.b32 	%r101, %r100, 4;
	cvta.to.global.u64 	%rd54, %rd108;
	mul.wide.s32 	%rd55, %r101, 4;
	add.s64 	%rd112, %rd54, %rd55;
	cvta.to.global.u64 	%rd111, %rd109;
	mov.b32 	%r423, 0;
	mov.f32 	%f175, 0f00000000;
$L__BB0_2:
	ld.param.u32 	%r417, [_Z6sgemm3ILi16ELi16ELi16ELi2ELi2EEviiiPfS0_S0__param_2];
	mov.u32 	%r102, %ntid.x;
	mov.u32 	%r103, %ntid.y;
	mul.lo.s32 	%r104, %r102, %r103;
	setp.gt.u32 	%p2, %r104, 255;
	mov.u32 	%r105, %tid.y;
	mov.u32 	%r106, %tid.x;
	mad.lo.s32 	%r107, %r105, %r102, %r106;
	shr.u32 	%r108, %r107, 4;
	and.b32  	%r109, %r107, 15;
	mad.lo.s32 	%r110, %r108, %r417, %r109;
	mul.wide.u32 	%rd56, %r110, 4;
	add.s64 	%rd57, %rd112, %rd56;
	ld.global.f32 	%f5, [%rd57];
	shl.b32 	%r111, %r107, 2;
	and.b32  	%r112, %r111, 16777212;
	mov.u32 	%r113, _ZZ6sgemm3ILi16ELi16ELi16ELi2ELi2EEviiiPfS0_S0_E3s_A;
	add.s32 	%r114, %r113, %r112;
	st.shared.f32 	[%r114], %f5;
	@%p2 bra 	$L__BB0_10;
	ld.param.u32 	%r418, [_Z6sgemm3ILi16ELi16ELi16ELi2ELi2EEviiiPfS0_S0__param_2];
	mov.u32 	%r115, %ntid.x;
	mov.u32 	%r116, %ntid.y;
	mul.lo.s32 	%r117, %r115, %r116;
	setp.gt.u32 	%p3, %r117, 127;
	shr.u32 	%r118, %r117, 4;
	mov.u32 	%r119, %tid.y;
	mov.u32 	%r120, %tid.x;
	mad.lo.s32 	%r121, %r119, %r115, %r120;
	shr.u32 	%r122, %r121, 4;
	add.s32 	%r123, %r118, %r122;
	and.b32  	%r124, %r121, 15;
	mad.lo.s32 	%r125, %r123, %r418, %r124;
	mul.wide.u32 	%rd58, %r125, 4;
	add.s64 	%rd59, %rd112, %rd58;
	ld.global.f32 	%f17, [%rd59];
	shl.b32 	%r126, %r121, 2;
	and.b32  	%r127, %r126, 60;
	shl.b32 	%r128, %r123, 6;
	or.b32  	%r129, %r128, %r127;
	mov.u32 	%r130, _ZZ6sgemm3ILi16ELi16ELi16ELi2ELi2EEviiiPfS0_S0_E3s_A;
	add.s32 	%r131, %r130, %r129;
	st.shared.f32 	[%r131], %f17;
	@%p3 bra 	$L__BB0_10;
	ld.param.u32 	%r419, [_Z6sgemm3ILi16ELi16ELi16ELi2ELi2EEviiiPfS0_S0__param_2];
	mov.u32 	%r132, %ntid.x;
	mov.u32 	%r133, %ntid.y;
	mul.lo.s32 	%r134, %r132, %r133;
	setp.gt.u32 	%p4, %r134, 95;
	shr.u32 	%r135, %r134, 4;
	mov.u32 	%r136, %tid.y;
	mov.u32 	%r137, %tid.x;
	mad.lo.s32 	%r138, %r136, %r132, %r137;
	shr.u32 	%r139, %r138, 4;
	add.s32 	%r140, %r135, %r139;
	add.s32 	%r141, %r140, %r135;
	and.b32  	%r142, %r138, 15;
	mad.lo.s32 	%r143, %r141, %r419, %r142;
	mul.wide.u32 	%rd60, %r143, 4;
	add.s64 	%rd61, %rd112, %rd60;
	ld.global.f32 	%f18, [%rd61];
	shl.b32 	%r144, %r140, 4;
	or.b32  	%r145, %r144, %r142;
	and.b32  	%r146, %r134, 4194288;
	add.s32 	%r147, %r145, %r146;
	shl.b32 	%r148, %r147, 2;
	mov.u32 	%r149, _ZZ6sgemm3ILi16ELi16ELi16ELi2ELi2EEviiiPfS0_S0_E3s_A;
	add.s32 	%r150, %r149, %r148;
	st.shared.f32 	[%r150], %f18;
	@%p4 bra 	$L__BB0_10;
	ld.param.u32 	%r420, [_Z6sgemm3ILi16ELi16ELi16ELi2ELi2EEviiiPfS0_S0__param_2];
	mov.u32 	%r151, %ntid.x;
	mov.u32 	%r152, %ntid.y;
	mul.lo.s32 	%r153, %r151, %r152;
	setp.gt.u32 	%p5, %r153, 63;
	shr.u32 	%r154, %r153, 4;
	mov.u32 	%r155, %tid.y;
	mov.u32 	%r156, %tid.x;
	mad.lo.s32 	%r157, %r155, %r151, %r156;
	shr.u32 	%r158, %r157, 4;
	add.s32 	%r159, %r154, %r158;
	add.s32 	%r160, %r159, %r154;
	add.s32 	%r161, %r160, %r154;
	and.b32  	%r162, %r157, 15;
	mad.lo.s32 	%r163, %r161, %r420, %r162;
	mul.wide.u32 	%rd62, %r163, 4;
	add.s64 	%rd63, %rd112, %rd62;
	ld.global.f32 	%f19, [%rd63];
	shl.b32 	%r164, %r159, 4;
	or.b32  	%r165, %r164, %r162;
	and.b32  	%r166, %r153, 4194288;
	add.s32 	%r167, %r165, %r166;
	add.s32 	%r168, %r167, %r166;
	shl.b32 	%r169, %r168, 2;
	mov.u32 	%r170, _ZZ6sgemm3ILi16ELi16ELi16ELi2ELi2EEviiiPfS0_S0_E3s_A;
	add.s32 	%r171, %r170, %r169;
	st.shared.f32 	[%r171], %f19;
	@%p5 bra 	$L__BB0_10;
	mov.u32 	%r172, %ntid.x;
	mov.u32 	%r173, %ntid.y;
	mul.lo.s32 	%r174, %r172, %r173;
	setp.gt.u32 	%p6, %r174, 47;
	add.s64 	%rd64, %rd112, %rd11;
	ld.global.f32 	%f20, [%rd64];
	shr.u32 	%r175, %r174, 4;
	mov.u32 	%r176, %tid.y;
	mov.u32 	%r177, %tid.x;
	mad.lo.s32 	%r178, %r176, %r172, %r177;
	shr.u32 	%r179, %r178, 4;
	add.s32 	%r180, %r175, %r179;
	shl.b32 	%r181, %r180, 4;
	and.b32  	%r182, %r178, 15;
	or.b32  	%r183, %r181, %r182;
	and.b32  	%r184, %r174, 4194288;
	add.s32 	%r185, %r183, %r184;
	add.s32 	%r186, %r185, %r184;
	add.s32 	%r187, %r186, %r184;
	shl.b32 	%r188, %r187, 2;
	mov.u32 	%r189, _ZZ6sgemm3ILi16ELi16ELi16ELi2ELi2EEviiiPfS0_S0_E3s_A;
	add.s32 	%r190, %r189, %r188;
	st.shared.f32 	[%r190], %f20;
	add.s64 	%rd65, %rd112, %rd10;
	ld.global.f32 	%f21, [%rd65];
	add.s32 	%r191, %r187, %r184;
	shl.b32 	%r192, %r191, 2;
	add.s32 	%r193, %r189, %r192;
	st.shared.f32 	[%r193], %f21;
	@%p6 bra 	$L__BB0_10;
	mov.u32 	%r194, %ntid.x;
	mov.u32 	%r195, %ntid.y;
	mul.lo.s32 	%r196, %r194, %r195;
	setp.gt.u32 	%p7, %r196, 31;
	add.s64 	%rd66, %rd112, %rd9;
	ld.global.f32 	%f22, [%rd66];
	shr.u32 	%r197, %r196, 4;
	mov.u32 	%r198, %tid.y;
	mov.u32 	%r199, %tid.x;
	mad.lo.s32 	%r200, %r198, %r194, %r199;
	shr.u32 	%r201, %r200, 4;
	add.s32 	%r202, %r197, %r201;
	shl.b32 	%r203, %r202, 4;
	and.b32  	%r204, %r200, 15;
	or.b32  	%r205, %r203, %r204;
	and.b32  	%r206, %r196, 4194288;
	add.s32 	%r207, %r205, %r206;
	add.s32 	%r208, %r207, %r206;
	add.s32 	%r209, %r208, %r206;
	add.s32 	%r210, %r209, %r206;
	add.s32 	%r211, %r210, %r206;
	shl.b32 	%r212, %r211, 2;
	mov.u32 	%r213, _ZZ6sgemm3ILi16ELi16ELi16ELi2ELi2EEviiiPfS0_S0_E3s_A;
	add.s32 	%r214, %r213, %r212;
	st.shared.f32 	[%r214], %f22;
	add.s64 	%rd67, %rd112, %rd8;
	ld.global.f32 	%f23, [%rd67];
	add.s32 	%r215, %r211, %r206;
	shl.b32 	%r216, %r215, 2;
	add.s32 	%r217, %r213, %r216;
	st.shared.f32 	[%r217], %f23;
	@%p7 bra 	$L__BB0_10;
	ld.param.u32 	%r421, [_Z6sgemm3ILi16ELi16ELi16ELi2ELi2EEviiiPfS0_S0__param_2];
	mov.u32 	%r218, %ntid.x;
	mov.u32 	%r219, %ntid.y;
	mul.lo.s32 	%r220, %r218, %r219;
	and.b32  	%r221, %r220, 16;
	setp.ne.s32 	%p8, %r221, 0;
	add.s64 	%rd68, %rd112, %rd7;
	ld.global.f32 	%f24, [%rd68];
	shr.u32 	%r222, %r220, 4;
	mov.u32 	%r223, %tid.y;
	mov.u32 	%r224, %tid.x;
	mad.lo.s32 	%r225, %r223, %r218, %r224;
	shr.u32 	%r226, %r225, 4;
	add.s32 	%r227, %r222, %r226;
	shl.b32 	%r228, %r227, 4;
	and.b32  	%r229, %r225, 15;
	or.b32  	%r230, %r228, %r229;
	and.b32  	%r231, %r220, 4194288;
	add.s32 	%r232, %r230, %r231;
	add.s32 	%r233, %r232, %r231;
	add.s32 	%r234, %r233, %r231;
	add.s32 	%r235, %r234, %r231;
	add.s32 	%r236, %r235, %r231;
	add.s32 	%r237, %r236, %r231;
	add.s32 	%r238, %r237, %r231;
	shl.b32 	%r239, %r238, 2;
	mov.u32 	%r240, _ZZ6sgemm3ILi16ELi16ELi16ELi2ELi2EEviiiPfS0_S0_E3s_A;
	add.s32 	%r241, %r240, %r239;
	st.shared.f32 	[%r241], %f24;
	add.s64 	%rd69, %rd112, %rd6;
	ld.global.f32 	%f25, [%rd69];
	st.shared.f32 	[%r1], %f25;
	add.s64 	%rd70, %rd112, %rd5;
	ld.global.f32 	%f26, [%rd70];
	st.shared.f32 	[%r2], %f26;
	add.s64 	%rd71, %rd112, %rd4;
	ld.global.f32 	%f27, [%rd71];
	st.shared.f32 	[%r3], %f27;
	add.s64 	%rd72, %rd112, %rd3;
	ld.global.f32 	%f28, [%rd72];
	st.shared.f32 	[%r4], %f28;
	add.s64 	%rd73, %rd112, %rd2;
	ld.global.f32 	%f29, [%rd73];
	st.shared.f32 	[%r5], %f29;
	add.s64 	%rd74, %rd112, %rd1;
	ld.global.f32 	%f30, [%rd74];
	st.shared.f32 	[%r6], %f30;
	mad.lo.s32 	%r242, %r222, 15, %r226;
	mad.lo.s32 	%r243, %r421, %r242, %r229;
	mul.wide.u32 	%rd75, %r243, 4;
	add.s64 	%rd76, %rd112, %rd75;
	ld.global.f32 	%f31, [%rd76];
	st.shared.f32 	[%r7], %f31;
	@%p8 bra 	$L__BB0_10;
	mov.u32 	%r244, %ntid.x;
	mov.u32 	%r245, %tid.y;
	mov.u32 	%r246, %tid.x;
	mad.lo.s32 	%r247, %r245, %r244, %r246;
	shl.b32 	%r248, %r247, 2;
	and.b32  	%r249, %r248, 16777212;
	mov.u32 	%r250, _ZZ6sgemm3ILi16ELi16ELi16ELi2ELi2EEviiiPfS0_S0_E3s_A;
	add.s32 	%r251, %r250, %r249;
	st.shared.f32 	[%r251], %f5;
$L__BB0_10:
	mov.u32 	%r252, %ntid.x;
	mov.u32 	%r253, %ntid.y;
	mul.lo.s32 	%r254, %r252, %r253;
	setp.gt.u32 	%p9, %r254, 255;
	add.s64 	%rd77, %rd111, %rd27;
	ld.global.f32 	%f6, [%rd77];
	mov.u32 	%r255, %tid.y;
	mov.u32 	%r256, %tid.x;
	mad.lo.s32 	%r257, %r255, %r252, %r256;
	shl.b32 	%r258, %r257, 2;
	and.b32  	%r259, %r258, 16777212;
	mov.u32 	%r260, _ZZ6sgemm3ILi16ELi16ELi16ELi2ELi2EEviiiPfS0_S0_E3s_B;
	add.s32 	%r261, %r260, %r259;
	st.shared.f32 	[%r261], %f6;
	@%p9 bra 	$L__BB0_18;
	mov.u32 	%r262, %ntid.x;
	mov.u32 	%r263, %ntid.y;
	mul.lo.s32 	%r264, %r262, %r263;
	setp.gt.u32 	%p10, %r264, 127;
	add.s64 	%rd78, %rd111, %rd26;
	ld.global.f32 	%f32, [%rd78];
	shr.u32 	%r265, %r264, 4;
	mov.u32 	%r266, %tid.y;
	mov.u32 	%r267, %tid.x;
	mad.lo.s32 	%r268, %r266, %r262, %r267;
	shr.u32 	%r269, %r268, 4;
	add.s32 	%r270, %r265, %r269;
	shl.b32 	%r271, %r268, 2;
	and.b32  	%r272, %r271, 60;
	shl.b32 	%r273, %r270, 6;
	or.b32  	%r274, %r273, %r272;
	mov.u32 	%r275, _ZZ6sgemm3ILi16ELi16ELi16ELi2ELi2EEviiiPfS0_S0_E3s_B;
	add.s32 	%r276, %r275, %r274;
	st.shared.f32 	[%r276], %f32;
	@%p10 bra 	$L__BB0_18;
	mov.u32 	%r277, %ntid.x;
	mov.u32 	%r278, %ntid.y;
	mul.lo.s32 	%r279, %r277, %r278;
	setp.gt.u32 	%p11, %r279, 95;
	add.s64 	%rd79, %rd111, %rd25;
	ld.global.f32 	%f33, [%rd79];
	shr.u32 	%r280, %r279, 4;
	mov.u32 	%r281, %tid.y;
	mov.u32 	%r282, %tid.x;
	mad.lo.s32 	%r283, %r281, %r277, %r282;
	shr.u32 	%r284, %r283, 4;
	add.s32 	%r285, %r280, %r284;
	shl.b32 	%r286, %r285, 4;
	and.b32  	%r287, %r283, 15;
	or.b32  	%r288, %r286, %r287;
	and.b32  	%r289, %r279, 4194288;
	add.s32 	%r290, %r288, %r289;
	shl.b32 	%r291, %r290, 2;
	mov.u32 	%r292, _ZZ6sgemm3ILi16ELi16ELi16ELi2ELi2EEviiiPfS0_S0_E3s_B;
	add.s32 	%r293, %r292, %r291;
	st.shared.f32 	[%r293], %f33;
	@%p11 bra 	$L__BB0_18;
	mov.u32 	%r294, %ntid.x;
	mov.u32 	%r295, %ntid.y;
	mul.lo.s32 	%r296, %r294, %r295;
	setp.gt.u32 	%p12, %r296, 63;
	add.s64 	%rd80, %rd111, %rd24;
	ld.global.f32 	%f34, [%rd80];
	shr.u32 	%r297, %r296, 4;
	mov.u32 	%r298, %tid.y;
	mov.u32 	%r299, %tid.x;
	mad.lo.s32 	%r300, %r298, %r294, %r299;
	shr.u32 	%r301, %r300, 4;
	add.s32 	%r302, %r297, %r301;
	shl.b32 	%r303, %r302, 4;
	and.b32  	%r304, %r300, 15;
	or.b32  	%r305, %r303, %r304;
	and.b32  	%r306, %r296, 4194288;
	add.s32 	%r307, %r305, %r306;
	add.s32 	%r308, %r307, %r306;
	shl.b32 	%r309, %r308, 2;
	mov.u32 	%r310, _ZZ6sgemm3ILi16ELi16ELi16ELi2ELi2EEviiiPfS0_S0_E3s_B;
	add.s32 	%r311, %r310, %r309;
	st.shared.f32 	[%r311], %f34;
	@%p12 bra 	$L__BB0_18;
	mov.u32 	%r312, %ntid.x;
	mov.u32 	%r313, %ntid.y;
	mul.lo.s32 	%r314, %r312, %r313;
	setp.gt.u32 	%p13, %r314, 47;
	add.s64 	%rd81, %rd111, %rd23;
	ld.global.f32 	%f35, [%rd81];
	shr.u32 	%r315, %r314, 4;
	mov.u32 	%r316, %tid.y;
	mov.u32 	%r317, %tid.x;
	mad.lo.s32 	%r318, %r316, %r312, %r317;
	shr.u32 	%r319, %r318, 4;
	add.s32 	%r320, %r315, %r319;
	shl.b32 	%r321, %r320, 4;
	and.b32  	%r322, %r318, 15;
	or.b32  	%r323, %r321, %r322;
	and.b32  	%r324, %r314, 4194288;
	add.s32 	%r325, %r323, %r324;
	add.s32 	%r326, %r325, %r324;
	add.s32 	%r327, %r326, %r324;
	shl.b32 	%r328, %r327, 2;
	mov.u32 	%r329, _ZZ6sgemm3ILi16ELi16ELi16ELi2ELi2EEviiiPfS0_S0_E3s_B;
	add.s32 	%r330, %r329, %r328;
	st.shared.f32 	[%r330], %f35;
	add.s64 	%rd82, %rd111, %rd22;
	ld.global.f32 	%f36, [%rd82];
	add.s32 	%r331, %r327, %r324;
	shl.b32 	%r332, %r331, 2;
	add.s32 	%r333, %r329, %r332;
	st.shared.f32 	[%r333], %f36;
	@%p13 bra 	$L__BB0_18;
	mov.u32 	%r334, %ntid.x;
	mov.u32 	%r335, %ntid.y;
	mul.lo.s32 	%r336, %r334, %r335;
	setp.gt.u32 	%p14, %r336, 31;
	add.s64 	%rd83, %rd111, %rd21;
	ld.global.f32 	%f37, [%rd83];
	shr.u32 	%r337, %r336, 4;
	mov.u32 	%r338, %tid.y;
	mov.u32 	%r339, %tid.x;
	mad.lo.s32 	%r340, %r338, %r334, %r339;
	shr.u32 	%r341, %r340, 4;
	add.s32 	%r342, %r337, %r341;
	shl.b32 	%r343, %r342, 4;
	and.b32  	%r344, %r340, 15;
	or.b32  	%r345, %r343, %r344;
	and.b32  	%r346, %r336, 4194288;
	add.s32 	%r347, %r345, %r346;
	add.s32 	%r348, %r347, %r346;
	add.s32 	%r349, %r348, %r346;
	add.s32 	%r350, %r349, %r346;
	add.s32 	%r351, %r350, %r346;
	shl.b32 	%r352, %r351, 2;
	mov.u32 	%r353, _ZZ6sgemm3ILi16ELi16ELi16ELi2ELi2EEviiiPfS0_S0_E3s_B;
	add.s32 	%r354, %r353, %r352;
	st.shared.f32 	[%r354], %f37;
	add.s64 	%rd84, %rd111, %rd20;
	ld.global.f32 	%f38, [%rd84];
	add.s32 	%r355, %r351, %r346;
	shl.b32 	%r356, %r355, 2;
	add.s32 	%r357, %r353, %r356;
	st.shared.f32 	[%r357], %f38;
	@%p14 bra 	$L__BB0_18;
	mov.u32 	%r358, %ntid.x;
	mov.u32 	%r359, %ntid.y;
	mul.lo.s32 	%r360, %r358, %r359;
	and.b32  	%r361, %r360, 16;
	setp.ne.s32 	%p15, %r361, 0;
	add.s64 	%rd85, %rd111, %rd19;
	ld.global.f32 	%f39, [%rd85];
	shr.u32 	%r362, %r360, 4;
	mov.u32 	%r363, %tid.y;
	mov.u32 	%r364, %tid.x;
	mad.lo.s32 	%r365, %r363, %r358, %r364;
	shr.u32 	%r366, %r365, 4;
	add.s32 	%r367, %r362, %r366;
	shl.b32 	%r368, %r367, 4;
	and.b32  	%r369, %r365, 15;
	or.b32  	%r370, %r368, %r369;
	and.b32  	%r371, %r360, 4194288;
	add.s32 	%r372, %r370, %r371;
	add.s32 	%r373, %r372, %r371;
	add.s32 	%r374, %r373, %r371;
	add.s32 	%r375, %r374, %r371;
	add.s32 	%r376, %r375, %r371;
	add.s32 	%r377, %r376, %r371;
	add.s32 	%r378, %r377, %r371;
	shl.b32 	%r379, %r378, 2;
	mov.u32 	%r380, _ZZ6sgemm3ILi16ELi16ELi16ELi2ELi2EEviiiPfS0_S0_E3s_B;
	add.s32 	%r381, %r380, %r379;
	st.shared.f32 	[%r381], %f39;
	add.s64 	%rd86, %rd111, %rd18;
	ld.global.f32 	%f40, [%rd86];
	st.shared.f32 	[%r8], %f40;
	add.s64 	%rd87, %rd111, %rd17;
	ld.global.f32 	%f41, [%rd87];
	st.shared.f32 	[%r9], %f41;
	add.s64 	%rd88, %rd111, %rd16;
	ld.global.f32 	%f42, [%rd88];
	st.shared.f32 	[%r10], %f42;
	add.s64 	%rd89, %rd111, %rd15;
	ld.global.f32 	%f43, [%rd89];
	st.shared.f32 	[%r11], %f43;
	add.s64 	%rd90, %rd111, %rd14;
	ld.global.f32 	%f44, [%rd90];
	st.shared.f32 	[%r12], %f44;
	add.s64 	%rd91, %rd111, %rd13;
	ld.global.f32 	%f45, [%rd91];
	st.shared.f32 	[%r13], %f45;
	add.s64 	%rd92, %rd111, %rd12;
	ld.global.f32 	%f46, [%rd92];
	st.shared.f32 	[%r14], %f46;
	@%p15 bra 	$L__BB0_18;
	mov.u32 	%r382, %ntid.x;
	mov.u32 	%r383, %tid.y;
	mov.u32 	%r384, %tid.x;
	mad.lo.s32 	%r385, %r383, %r382, %r384;
	shl.b32 	%r386, %r385, 2;
	and.b32  	%r387, %r386, 16777212;
	mov.u32 	%r388, _ZZ6sgemm3ILi16ELi16ELi16ELi2ELi2EEviiiPfS0_S0_E3s_B;
	add.s32 	%r389, %r388, %r387;
	st.shared.f32 	[%r389], %f6;
$L__BB0_18:
	ld.param.u32 	%r422, [_Z6sgemm3ILi16ELi16ELi16ELi2ELi2EEviiiPfS0_S0__param_2];
	ld.param.u32 	%r414, [_Z6sgemm3ILi16ELi16ELi16ELi2ELi2EEviiiPfS0_S0__param_1];
	bar.sync 	0;
	mov.u32 	%r390, %tid.y;
	shl.b32 	%r391, %r390, 7;
	mov.u32 	%r392, _ZZ6sgemm3ILi16ELi16ELi16ELi2ELi2EEviiiPfS0_S0_E3s_A;
	add.s32 	%r393, %r392, %r391;
	ld.shared.f32 	%f47, [%r393];
	ld.shared.f32 	%f48, [%r393+64];
	mov.u32 	%r394, %tid.x;
	shl.b32 	%r395, %r394, 3;
	mov.u32 	%r396, _ZZ6sgemm3ILi16ELi16ELi16ELi2ELi2EEviiiPfS0_S0_E3s_B;
	add.s32 	%r397, %r396, %r395;
	ld.shared.f32 	%f49, [%r397];
	ld.shared.f32 	%f50, [%r397+4];
	fma.rn.f32 	%f51, %f47, %f49, %f178;
	fma.rn.f32 	%f52, %f47, %f50, %f177;
	fma.rn.f32 	%f53, %f48, %f49, %f176;
	fma.rn.f32 	%f54, %f48, %f50, %f175;
	ld.shared.f32 	%f55, [%r393+4];
	ld.shared.f32 	%f56, [%r393+68];
	ld.shared.f32 	%f57, [%r397+64];
	ld.shared.f32 	%f58, [%r397+68];
	fma.rn.f32 	%f59, %f55, %f57, %f51;
	fma.rn.f32 	%f60, %f55, %f58, %f52;
	fma.rn.f32 	%f61, %f56, %f57, %f53;
	fma.rn.f32 	%f62, %f56, %f58, %f54;
	ld.shared.f32 	%f63, [%r393+8];
	ld.shared.f32 	%f64, [%r393+72];
	ld.shared.f32 	%f65, [%r397+128];
	ld.shared.f32 	%f66, [%r397+132];
	fma.rn.f32 	%f67, %f63, %f65, %f59;
	fma.rn.f32 	%f68, %f63, %f66, %f60;
	fma.rn.f32 	%f69, %f64, %f65, %f61;
	fma.rn.f32 	%f70, %f64, %f66, %f62;
	ld.shared.f32 	%f71, [%r393+12];
	ld.shared.f32 	%f72, [%r393+76];
	ld.shared.f32 	%f73, [%r397+192];
	ld.shared.f32 	%f74, [%r397+196];
	fma.rn.f32 	%f75, %f71, %f73, %f67;
	fma.rn.f32 	%f76, %f71, %f74, %f68;
	fma.rn.f32 	%f77, %f72, %f73, %f69;
	fma.rn.f32 	%f78, %f72, %f74, %f70;
	ld.shared.f32 	%f79, [%r393+16];
	ld.shared.f32 	%f80, [%r393+80];
	ld.shared.f32 	%f81, [%r397+256];
	ld.shared.f32 	%f82, [%r397+260];
	fma.rn.f32 	%f83, %f79, %f81, %f75;
	fma.rn.f32 	%f84, %f79, %f82, %f76;
	fma.rn.f32 	%f85, %f80, %f81, %f77;
	fma.rn.f32 	%f86, %f80, %f82, %f78;
	ld.shared.f32 	%f87, [%r393+20];
	ld.shared.f32 	%f88, [%r393+84];
	ld.shared.f32 	%f89, [%r397+320];
	ld.shared.f32 	%f90, [%r397+324];
	fma.rn.f32 	%f91, %f87, %f89, %f83;
	fma.rn.f32 	%f92, %f87, %f90, %f84;
	fma.rn.f32 	%f93, %f88, %f89, %f85;
	fma.rn.f32 	%f94, %f88, %f90, %f86;
	ld.shared.f32 	%f95, [%r393+24];
	ld.shared.f32 	%f96, [%r393+88];
	ld.shared.f32 	%f97, [%r397+384];
	ld.shared.f32 	%f98, [%r397+388];
	fma.rn.f32 	%f99, %f95, %f97, %f91;
	fma.rn.f32 	%f100, %f95, %f98, %f92;
	fma.rn.f32 	%f101, %f96, %f97, %f93;
	fma.rn.f32 	%f102, %f96, %f98, %f94;
	ld.shared.f32 	%f103, [%r393+28];
	ld.shared.f32 	%f104, [%r393+92];
	ld.shared.f32 	%f105, [%r397+448];
	ld.shared.f32 	%f106, [%r397+452];
	fma.rn.f32 	%f107, %f103, %f105, %f99;
	fma.rn.f32 	%f108, %f103, %f106, %f100;
	fma.rn.f32 	%f109, %f104, %f105, %f101;
	fma.rn.f32 	%f110, %f104, %f106, %f102;
	ld.shared.f32 	%f111, [%r393+32];
	ld.shared.f32 	%f112, [%r393+96];
	ld.shared.f32 	%f113, [%r397+512];
	ld.shared.f32 	%f114, [%r397+516];
	fma.rn.f32 	%f115, %f111, %f113, %f107;
	fma.rn.f32 	%f116, %f111, %f114, %f108;
	fma.rn.f32 	%f117, %f112, %f113, %f109;
	fma.rn.f32 	%f118, %f112, %f114, %f110;
	ld.shared.f32 	%f119, [%r393+36];
	ld.shared.f32 	%f120, [%r393+100];
	ld.shared.f32 	%f121, [%r397+576];
	ld.shared.f32 	%f122, [%r397+580];
	fma.rn.f32 	%f123, %f119, %f121, %f115;
	fma.rn.f32 	%f124, %f119, %f122, %f116;
	fma.rn.f32 	%f125, %f120, %f121, %f117;
	fma.rn.f32 	%f126, %f120, %f122, %f118;
	ld.shared.f32 	%f127, [%r393+40];
	ld.shared.f32 	%f128, [%r393+104];
	ld.shared.f32 	%f129, [%r397+640];
	ld.shared.f32 	%f130, [%r397+644];
	fma.rn.f32 	%f131, %f127, %f129, %f123;
	fma.rn.f32 	%f132, %f127, %f130, %f124;
	fma.rn.f32 	%f133, %f128, %f129, %f125;
	fma.rn.f32 	%f134, %f128, %f130, %f126;
	ld.shared.f32 	%f135, [%r393+44];
	ld.shared.f32 	%f136, [%r393+108];
	ld.shared.f32 	%f137, [%r397+704];
	ld.shared.f32 	%f138, [%r397+708];
	fma.rn.f32 	%f139, %f135, %f137, %f131;
	fma.rn.f32 	%f140, %f135, %f138, %f132;
	fma.rn.f32 	%f141, %f136, %f137, %f133;
	fma.rn.f32 	%f142, %f136, %f138, %f134;
	ld.shared.f32 	%f143, [%r393+48];
	ld.shared.f32 	%f144, [%r393+112];
	ld.shared.f32 	%f145, [%r397+768];
	ld.shared.f32 	%f146, [%r397+772];
	fma.rn.f32 	%f147, %f143, %f145, %f139;
	fma.rn.f32 	%f148, %f143, %f146, %f140;
	fma.rn.f32 	%f149, %f144, %f145, %f141;
	fma.rn.f32 	%f150, %f144, %f146, %f142;
	ld.shared.f32 	%f151, [%r393+52];
	ld.shared.f32 	%f152, [%r393+116];
	ld.shared.f32 	%f153, [%r397+832];
	ld.shared.f32 	%f154, [%r397+836];
	fma.rn.f32 	%f155, %f151, %f153, %f147;
	fma.rn.f32 	%f156, %f151, %f154, %f148;
	fma.rn.f32 	%f157, %f152, %f153, %f149;
	fma.rn.f32 	%f158, %f152, %f154, %f150;
	ld.shared.f32 	%f159, [%r393+56];
	ld.shared.f32 	%f160, [%r393+120];
	ld.shared.f32 	%f161, [%r397+896];
	ld.shared.f32 	%f162, [%r397+900];
	fma.rn.f32 	%f163, %f159, %f161, %f155;
	fma.rn.f32 	%f164, %f159, %f162, %f156;
	fma.rn.f32 	%f165, %f160, %f161, %f157;
	fma.rn.f32 	%f166, %f160, %f162, %f158;
	ld.shared.f32 	%f167, [%r393+60];
	ld.shared.f32 	%f168, [%r393+124];
	ld.shared.f32 	%f169, [%r397+960];
	ld.shared.f32 	%f170, [%r397+964];
	fma.rn.f32 	%f178, %f167, %f169, %f163;
	fma.rn.f32 	%f177, %f167, %f170, %f164;
	fma.rn.f32 	%f176, %f168, %f169, %f165;
	fma.rn.f32 	%f175, %f168, %f170, %f166;
	bar.sync 	0;
	add.s64 	%rd112, %rd112, 64;
	add.s32 	%r423, %r423, 16;
	shl.b32 	%r398, %r414, 4;
	mul.wide.s32 	%rd93, %r398, 4;
	add.s64 	%rd111, %rd111, %rd93;
	setp.lt.s32 	%p16, %r423, %r422;
	@%p16 bra 	$L__BB0_2;
$L__BB0_19:
	ld.param.u64 	%rd110, [_Z6sgemm3ILi16ELi16ELi16ELi2ELi2EEviiiPfS0_S0__param_5];
	ld.param.u32 	%r415, [_Z6sgemm3ILi16ELi16ELi16ELi2ELi2EEviiiPfS0_S0__param_1];
	mov.u32 	%r399, %ctaid.y;
	mul.lo.s32 	%r400, %r399, %r415;
	shl.b32 	%r401, %r400, 4;
	mov.u32 	%r402, %ctaid.x;
	shl.b32 	%r403, %r402, 4;
	add.s32 	%r404, %r401, %r403;
	cvt.s64.s32 	%rd94, %r404;
	mov.u32 	%r405, %tid.y;
	cvta.to.global.u64 	%rd95, %rd110;
	mul.lo.s32 	%r406, %r405, %r415;
	shl.b32 	%r407, %r406, 1;
	mov.u32 	%r408, %tid.x;
	shl.b32 	%r409, %r408, 1;
	add.s32 	%r410, %r407, %r409;
	cvt.s64.s32 	%rd96, %r410;
	add.s64 	%rd97, %rd96, %rd94;
	shl.b64 	%rd98, %rd97, 2;
	add.s64 	%rd99, %rd95, %rd98;
	st.global.f32 	[%rd99], %f178;
	st.global.f32 	[%rd99+4], %f177;
	add.s32 	%r411, %r410, %r415;
	cvt.s64.s32 	%rd100, %r411;
	add.s64 	%rd101, %rd100, %rd94;
	shl.b64 	%rd102, %rd101, 2;
	add.s64 	%rd103, %rd95, %rd102;
	st.global.f32 	[%rd103], %f176;
	add.s32 	%r412, %r411, 1;
	cvt.s64.s32 	%rd104, %r412;
	add.s64 	%rd105, %rd104, %rd94;
	shl.b64 	%rd106, %rd105, 2;
	add.s64 	%rd107, %rd95, %rd106;
	st.global.f32 	[%rd107], %f175;
	ret;

}


// ===== COMPILED SASS (sm_100) =====

	.target	sm_100

	.elftype	@"ET_EXEC"


//--------------------- .note.nv.tkinfo           --------------------------
	.section	.note.nv.tkinfo,"",@"SHT_NOTE"
	.sectionflags	@"SHF_NOTE_NV_TKINFO"
	.tkinfo
        /*0018*/ 	.word	0x00000002
        /*0030*/ 	.string	""
        /*0030*/ 	.string	"ptxas"
        /*0030*/ 	.string	"Cuda compilation tools, release 13.0, V13.0.88"
        /*0030*/ 	.string	"Build cuda_13.0.r13.0/compiler.36424714_0"
        /*0030*/ 	.string	"-arch sm_100 -m 64 "



//--------------------- .note.nv.cuinfo           --------------------------
	.section	.note.nv.cuinfo,"",@"SHT_NOTE"
	.sectionflags	@"SHF_NOTE_NV_CUINFO"
        /*0018*/ 	.short	0x0002
        /*001a*/ 	.short	0x0064
        /*001c*/ 	.short	0x0082
	.zero		2


//--------------------- .nv.info                  --------------------------
	.section	.nv.info,"",@"SHT_CUDA_INFO"
	.align	4


	//----- nvinfo : EIATTR_REGCOUNT
	.align		4
        /*0000*/ 	.byte	0x04, 0x2f
        /*0002*/ 	.short	(.L_1 - .L_0)
	.align		4
.L_0:
        /*0004*/ 	.word	index@(_Z6sgemm3ILi16ELi16ELi16ELi2ELi2EEviiiPfS0_S0_)
        /*0008*/ 	.word	0x00000060


	//----- nvinfo : EIATTR_FRAME_SIZE
	.align		4
.L_1:
        /*000c*/ 	.byte	0x04, 0x11
        /*000e*/ 	.short	(.L_3 - .L_2)
	.align		4
.L_2:
        /*0010*/ 	.word	index@(_Z6sgemm3ILi16ELi16ELi16ELi2ELi2EEviiiPfS0_S0_)
        /*0014*/ 	.word	0x00000000


	//----- nvinfo : EIATTR_MIN_STACK_SIZE
	.align		4
.L_3:
        /*0018*/ 	.byte	0x04, 0x12
        /*001a*/ 	.short	(.L_5 - .L_4)
	.align		4
.L_4:
        /*001c*/ 	.word	index@(_Z6sgemm3ILi16ELi16ELi16ELi2ELi2EEviiiPfS0_S0_)
        /*0020*/ 	.word	0x00000000
.L_5:


//--------------------- .nv.compat                --------------------------
	.section	.nv.compat,"",@"SHT_CUDA_COMPAT_INFO"
	.align	4
        /*0000*/ 	.byte	0x02, 0x09, 0x00, 0x00, 0x02, 0x02, 0x01, 0x00, 0x02, 0x05, 0x05, 0x00, 0x03, 0x07, 0x01, 0x01
        /*0010*/ 	.byte	0x02, 0x03, 0x00, 0x00, 0x02, 0x06, 0x01, 0x00, 0x04, 0x0b, 0x08, 0x00, 0x09, 0x00, 0x00, 0x00
        /*0020*/ 	.byte	0x00, 0x00, 0x00, 0x00


//--------------------- .nv.info._Z6sgemm3ILi16ELi16ELi16ELi2ELi2EEviiiPfS0_S0_ --------------------------
	.section	.nv.info._Z6sgemm3ILi16ELi16ELi16ELi2ELi2EEviiiPfS0_S0_,"",@"SHT_CUDA_INFO"
	.sectionflags	@""
	.align	4


	//----- nvinfo : EIATTR_CUDA_API_VERSION
	.align		4
        /*0000*/ 	.byte	0x04, 0x37
        /*0002*/ 	.short	(.L_7 - .L_6)
.L_6:
        /*0004*/ 	.word	0x00000082


	//----- nvinfo : EIATTR_KPARAM_INFO
	.align		4
.L_7:
        /*0008*/ 	.byte	0x04, 0x17
        /*000a*/ 	.short	(.L_9 - .L_8)
.L_8:
        /*000c*/ 	.word	0x00000000
        /*0010*/ 	.short	0x0005
        /*0012*/ 	.short	0x0020
        /*0014*/ 	.byte	0x00, 0xf5, 0x21, 0x00


	//----- nvinfo : EIATTR_KPARAM_INFO
	.align		4
.L_9:
        /*0018*/ 	.byte	0x04, 0x17
        /*001a*/ 	.short	(.L_11 - .L_10)
.L_10:
        /*001c*/ 	.word	0x00000000
        /*0020*/ 	.short	0x0004
        /*0022*/ 	.short	0x0018
        /*0024*/ 	.byte	0x00, 0xf5, 0x21, 0x00


	//----- nvinfo : EIATTR_KPARAM_INFO
	.align		4
.L_11:
        /*0028*/ 	.byte	0x04, 0x17
        /*002a*/ 	.short	(.L_13 - .L_12)
.L_12:
        /*002c*/ 	.word	0x00000000
        /*0030*/ 	.short	0x0003
        /*0032*/ 	.short	0x0010
        /*0034*/ 	.byte	0x00, 0xf5, 0x21, 0x00


	//----- nvinfo : EIATTR_KPARAM_INFO
	.align		4
.L_13:
        /*0038*/ 	.byte	0x04, 0x17
        /*003a*/ 	.short	(.L_15 - .L_14)
.L_14:
        /*003c*/ 	.word	0x00000000
        /*0040*/ 	.short	0x0002
        /*0042*/ 	.short	0x0008
        /*0044*/ 	.byte	0x00, 0xf0, 0x11, 0x00


	//----- nvinfo : EIATTR_KPARAM_INFO
	.align		4
.L_15:
        /*0048*/ 	.byte	0x04, 0x17
        /*004a*/ 	.short	(.L_17 - .L_16)
.L_16:
        /*004c*/ 	.word	0x00000000
        /*0050*/ 	.short	0x0001
        /*0052*/ 	.short	0x0004
        /*0054*/ 	.byte	0x00, 0xf0, 0x11, 0x00


	//----- nvinfo : EIATTR_KPARAM_INFO
	.align		4
.L_17:
        /*0058*/ 	.byte	0x04, 0x17
        /*005a*/ 	.short	(.L_19 - .L_18)
.L_18:
        /*005c*/ 	.word	0x00000000
        /*0060*/ 	.short	0x0000
        /*0062*/ 	.short	0x0000
        /*0064*/ 	.byte	0x00, 0xf0, 0x11, 0x00


	//----- nvinfo : EIATTR_SPARSE_MMA_MASK
	.align		4
.L_19:
        /*0068*/ 	.byte	0x03, 0x50
        /*006a*/ 	.short	0x0000


	//----- nvinfo : EIATTR_MAXREG_COUNT
	.align		4
        /*006c*/ 	.byte	0x03, 0x1b
        /*006e*/ 	.short	0x00ff


	//----- nvinfo : EIATTR_NUM_BARRIERS
	.align		4
        /*0070*/ 	.byte	0x02, 0x4c
        /*0072*/ 	.byte	0x01
	.zero		1


	//----- nvinfo : EIATTR_MERCURY_ISA_VERSION
	.align		4
        /*0074*/ 	.byte	0x03, 0x5f
        /*0076*/ 	.short	0x0101


	//----- nvinfo : EIATTR_VRC_CTA_INIT_COUNT
	.align		4
        /*0078*/ 	.byte	0x02, 0x4a
	.zero		1
	.zero		1


	//----- nvinfo : EIATTR_EXIT_INSTR_OFFSETS
	.align		4
        /*007c*/ 	.byte	0x04, 0x1c
        /*007e*/ 	.short	(.L_21 - .L_20)


	//   ....[0]....
.L_20:
        /*0080*/ 	.word	0x00002470


	//----- nvinfo : EIATTR_CBANK_PARAM_SIZE
	.align		4
.L_21:
        /*0084*/ 	.byte	0x03, 0x19
        /*0086*/ 	.short	0x0028


	//----- nvinfo : EIATTR_PARAM_CBANK
	.align		4
        /*0088*/ 	.byte	0x04, 0x0a
        /*008a*/ 	.short	(.L_23 - .L_22)
	.align		4
.L_22:
        /*008c*/ 	.word	index@(.nv.constant0._Z6sgemm3ILi16ELi16ELi16ELi2ELi2EEviiiPfS0_S0_)
        /*0090*/ 	.short	0x0380
        /*0092*/ 	.short	0x0028


	//----- nvinfo : EIATTR_SW_WAR
	.align		4
.L_23:
        /*0094*/ 	.byte	0x04, 0x36
        /*0096*/ 	.short	(.L_25 - .L_24)
.L_24:
        /*0098*/ 	.word	0x00000008
.L_25:


//--------------------- .nv.callgraph             --------------------------
	.section	.nv.callgraph,"",@"SHT_CUDA_CALLGRAPH"
	.align	4
	.sectionentsize	8
	.align		4
        /*0000*/ 	.word	0x00000000
	.align		4
        /*0004*/ 	.word	0xffffffff
	.align		4
        /*0008*/ 	.word	0x00000000
	.align		4
        /*000c*/ 	.word	0xfffffffe
	.align		4
        /*0010*/ 	.word	0x00000000
	.align		4
        /*0014*/ 	.word	0xfffffffd
	.align		4
        /*0018*/ 	.word	0x00000000
	.align		4
        /*001c*/ 	.word	0xfffffffc


//--------------------- .text._Z6sgemm3ILi16ELi16ELi16ELi2ELi2EEviiiPfS0_S0_ --------------------------
	.section	.text._Z6sgemm3ILi16ELi16ELi16ELi2ELi2EEviiiPfS0_S0_,"ax",@progbits
	.align	128
        .global         _Z6sgemm3ILi16ELi16ELi16ELi2ELi2EEviiiPfS0_S0_
        .type           _Z6sgemm3ILi16ELi16ELi16ELi2ELi2EEviiiPfS0_S0_,@function
        .size           _Z6sgemm3ILi16ELi16ELi16ELi2ELi2EEviiiPfS0_S0_,(.L_x_5 - _Z6sgemm3ILi16ELi16ELi16ELi2ELi2EEviiiPfS0_S0_)
        .other          _Z6sgemm3ILi16ELi16ELi16ELi2ELi2EEviiiPfS0_S0_,@"STO_CUDA_ENTRY STV_DEFAULT"
_Z6sgemm3ILi16ELi16ELi16ELi2ELi2EEviiiPfS0_S0_:
.text._Z6sgemm3ILi16ELi16ELi16ELi2ELi2EEviiiPfS0_S0_:
[----:B------:R-:W-:Y:S01]  /*0000*/  LDC R1, c[0x0][0x37c] ;  /* 0x0000df00ff017b82 */ /* 0x000fe20000000800 */
[----:B------:R-:W0:Y:S01]  /*0010*/  LDCU UR11, c[0x0][0x388] ;  /* 0x00007100ff0b77ac */ /* 0x000e220008000800 */
[----:B------:R-:W-:Y:S01]  /*0020*/  IMAD.MOV.U32 R63, RZ, RZ, RZ ;  /* 0x000000ffff3f7224 */ /* 0x000fe200078e00ff */
[----:B------:R-:W-:Y:S01]  /*0030*/  CS2R R58, SRZ ;  /* 0x00000000003a7805 */ /* 0x000fe2000001ff00 */
[----:B------:R-:W-:Y:S01]  /*0040*/  IMAD.MOV.U32 R61, RZ, RZ, RZ ;  /* 0x000000ffff3d7224 */ /* 0x000fe200078e00ff */
[----:B------:R-:W1:Y:S01]  /*0050*/  LDCU.64 UR14, c[0x0][0x358] ;  /* 0x00006b00ff0e77ac */ /* 0x000e620008000a00 */
[----:B0-----:R-:W-:-:S09]  /*0060*/  UISETP.GE.AND UP0, UPT, UR11, 0x1, UPT ;  /* 0x000000010b00788c */ /* 0x001fd2000bf06270 */
[----:B-1----:R-:W-:Y:S05]  /*0070*/  BRA.U !UP0, `(.L_x_0) ;  /* 0x0000002108887547 */ /* 0x002fea000b800000 */
[----:B------:R-:W0:Y:S01]  /*0080*/  S2R R2, SR_TID.Y ;  /* 0x0000000000027919 */ /* 0x000e220000002200 */
[----:B------:R-:W1:Y:S01]  /*0090*/  LDCU UR7, c[0x0][0x360] ;  /* 0x00006c00ff0777ac */ /* 0x000e620008000800 */
[----:B------:R-:W1:Y:S01]  /*00a0*/  LDC R6, c[0x0][0x364] ;  /* 0x0000d900ff067b82 */ /* 0x000e620000000800 */
[----:B------:R-:W-:Y:S01]  /*00b0*/  HFMA2 R63, -RZ, RZ, 0, 0 ;  /* 0x00000000ff3f7431 */ /* 0x000fe200000001ff */
[----:B------:R-:W0:Y:S01]  /*00c0*/  S2R R3, SR_TID.X ;  /* 0x0000000000037919 */ /* 0x000e220000002100 */
[----:B------:R-:W2:Y:S01]  /*00d0*/  LDCU.64 UR4, c[0x0][0x390] ;  /* 0x00007200ff0477ac */ /* 0x000ea20008000a00 */
[----:B------:R-:W3:Y:S01]  /*00e0*/  S2R R84, SR_CTAID.X ;  /* 0x0000000000547919 */ /* 0x000ee20000002500 */
[----:B------:R-:W4:Y:S03]  /*00f0*/  LDCU UR10, c[0x0][0x384] ;  /* 0x00007080ff0a77ac */ /* 0x000f260008000800 */
[----:B------:R-:W5:Y:S01]  /*0100*/  S2UR UR6, SR_CTAID.Y ;  /* 0x00000000000679c3 */ /* 0x000f620000002600 */
[----:B------:R-:W-:Y:S01]  /*0110*/  UMOV UR8, 0x400 ;  /* 0x0000040000087882 */ /* 0x000fe20000000000 */
[----:B------:R-:W0:Y:S06]  /*0120*/  LDCU UR13, c[0x0][0x388] ;  /* 0x00007100ff0d77ac */ /* 0x000e2c0008000800 */
[----:B------:R-:W4:Y:S01]  /*0130*/  S2UR UR9, SR_CgaCtaId ;  /* 0x00000000000979c3 */ /* 0x000f220000008800 */
[----:B-1----:R-:W-:-:S05]  /*0140*/  IMAD R6, R6, UR7, RZ ;  /* 0x0000000706067c24 */ /* 0x002fca000f8e02ff */
[----:B------:R-:W-:Y:S01]  /*0150*/  SHF.R.U32.HI R12, RZ, 0x4, R6 ;  /* 0x00000004ff0c7819 */ /* 0x000fe20000011606 */
[----:B-----5:R-:W-:Y:S01]  /*0160*/  UIMAD UR6, UR6, UR11, URZ ;  /* 0x0000000b060672a4 */ /* 0x020fe2000f8e02ff */
[----:B0-----:R-:W-:-:S03]  /*0170*/  IMAD R0, R2, UR7, R3 ;  /* 0x0000000702007c24 */ /* 0x001fc6000f8e0203 */
[----:B------:R-:W-:Y:S01]  /*0180*/  USHF.L.U32 UR6, UR6, 0x4, URZ ;  /* 0x0000000406067899 */ /* 0x000fe200080006ff */
[----:B---3--:R-:W-:Y:S01]  /*0190*/  IMAD.SHL.U32 R84, R84, 0x10, RZ ;  /* 0x0000001054547824 */ /* 0x008fe200078e00ff */
[----:B------:R-:W-:Y:S02]  /*01a0*/  SHF.R.U32.HI R7, RZ, 0x4, R0 ;  /* 0x00000004ff077819 */ /* 0x000fe40000011600 */
[----:B--2---:R-:W-:Y:S01]  /*01b0*/  UIMAD.WIDE UR4, UR6, 0x4, UR4 ;  /* 0x00000004060478a5 */ /* 0x004fe2000f8e0204 */
[----:B------:R-:W-:Y:S01]  /*01c0*/  LOP3.LUT R15, R0, 0xf, RZ, 0xc0, !PT ;  /* 0x0000000f000f7812 */ /* 0x000fe200078ec0ff */
[----:B------:R-:W-:Y:S01]  /*01d0*/  IMAD.WIDE.U32 R84, R84, 0x4, RZ ;  /* 0x0000000454547825 */ /* 0x000fe200078e00ff */
[----:B------:R-:W-:Y:S02]  /*01e0*/  IADD3 R8, PT, PT, R12, R7, RZ ;  /* 0x000000070c087210 */ /* 0x000fe40007ffe0ff */
[----:B------:R-:W-:Y:S01]  /*01f0*/  LOP3.LUT R0, R6, 0x3ffff0, RZ, 0xc0, !PT ;  /* 0x003ffff006007812 */ /* 0x000fe200078ec0ff */
[----:B------:R-:W-:Y:S01]  /*0200*/  IMAD.U32 R4, RZ, RZ, UR4 ;  /* 0x00000004ff047e24 */ /* 0x000fe2000f8e00ff */
[----:B------:R-:W-:Y:S01]  /*0210*/  MOV R5, UR5 ;  /* 0x0000000500057c02 */ /* 0x000fe20008000f00 */
[C---:B------:R-:W-:Y:S01]  /*0220*/  IMAD.IADD R9, R12.reuse, 0x1, R8 ;  /* 0x000000010c097824 */ /* 0x040fe200078e0208 */
[----:B------:R-:W-:Y:S01]  /*0230*/  MOV R51, UR5 ;  /* 0x0000000500337c02 */ /* 0x000fe20008000f00 */
[C---:B------:R-:W-:Y:S01]  /*0240*/  IMAD R4, R12.reuse, 0xf, R7 ;  /* 0x0000000f0c047824 */ /* 0x040fe200078e0207 */
[----:B----4-:R-:W-:Y:S01]  /*0250*/  ULEA UR5, UR9, UR8, 0x18 ;  /* 0x0000000809057291 */ /* 0x010fe2000f8ec0ff */
[----:B------:R-:W-:Y:S01]  /*0260*/  IMAD.MOV.U32 R51, RZ, RZ, R5 ;  /* 0x000000ffff337224 */ /* 0x000fe200078e0005 */
[----:B------:R-:W-:Y:S01]  /*0270*/  IADD3 R10, PT, PT, R12, R9, RZ ;  /* 0x000000090c0a7210 */ /* 0x000fe20007ffe0ff */
[--C-:B------:R-:W-:Y:S01]  /*0280*/  IMAD R87, R4, UR10, R15.reuse ;  /* 0x0000000a04577c24 */ /* 0x100fe2000f8e020f */
[----:B------:R-:W-:Y:S01]  /*0290*/  LEA R5, R8, R15, 0x4 ;  /* 0x0000000f08057211 */ /* 0x000fe200078e20ff */
[----:B------:R-:W-:Y:S01]  /*02a0*/  UIADD3 UR8, UPT, UPT, UR8, 0x400, URZ ;  /* 0x0000040008087890 */ /* 0x000fe2000fffe0ff */
[----:B------:R-:W-:Y:S01]  /*02b0*/  IADD3 R14, PT, PT, R12, R10, RZ ;  /* 0x0000000a0c0e7210 */ /* 0x000fe20007ffe0ff */
[--C-:B------:R-:W-:Y:S01]  /*02c0*/  IMAD R43, R10, UR10, R15.reuse ;  /* 0x0000000a0a2b7c24 */ /* 0x100fe2000f8e020f */
[--C-:B------:R-:W-:Y:S01]  /*02d0*/  IADD3 R5, PT, PT, R0, R5, R0.reuse ;  /* 0x0000000500057210 */ /* 0x100fe20007ffe000 */
[--C-:B------:R-:W-:Y:S01]  /*02e0*/  IMAD R49, R7, UR10, R15.reuse ;  /* 0x0000000a07317c24 */ /* 0x100fe2000f8e020f */
[----:B------:R-:W-:Y:S01]  /*02f0*/  IADD3 R16, PT, PT, R12, R14, RZ ;  /* 0x0000000e0c107210 */ /* 0x000fe20007ffe0ff */
[--C-:B------:R-:W-:Y:S01]  /*0300*/  IMAD R4, R14, UR11, R15.reuse ;  /* 0x0000000b0e047c24 */ /* 0x100fe2000f8e020f */
[----:B------:R-:W-:Y:S01]  /*0310*/  IADD3 R17, PT, PT, R0, R5, R0 ;  /* 0x0000000500117210 */ /* 0x000fe20007ffe000 */
[--C-:B------:R-:W-:Y:S01]  /*0320*/  IMAD R65, R14, UR10, R15.reuse ;  /* 0x0000000a0e417c24 */ /* 0x100fe2000f8e020f */
[----:B------:R-:W-:Y:S01]  /*0330*/  ULEA UR8, UR9, UR8, 0x18 ;  /* 0x0000000809087291 */ /* 0x000fe2000f8ec0ff */
[----:B------:R-:W-:Y:S01]  /*0340*/  IMAD.IADD R18, R12, 0x1, R16 ;  /* 0x000000010c127824 */ /* 0x000fe200078e0210 */
[----:B------:R-:W-:Y:S01]  /*0350*/  IADD3 R17, PT, PT, R0, R17, R0 ;  /* 0x0000001100117210 */ /* 0x000fe20007ffe000 */
[--C-:B------:R-:W-:Y:S01]  /*0360*/  IMAD R5, R16, UR11, R15.reuse ;  /* 0x0000000b10057c24 */ /* 0x100fe2000f8e020f */
[----:B------:R-:W0:Y:S01]  /*0370*/  LDCU.64 UR6, c[0x0][0x398] ;  /* 0x00007300ff0677ac */ /* 0x000e220008000a00 */
[----:B------:R-:W-:Y:S01]  /*0380*/  IMAD.IADD R20, R12, 0x1, R18 ;  /* 0x000000010c147824 */ /* 0x000fe200078e0212 */
[----:B------:R-:W-:Y:S01]  /*0390*/  IADD3 R19, PT, PT, R0, R17, R0 ;  /* 0x0000001100137210 */ /* 0x000fe20007ffe000 */
[--C-:B------:R-:W-:Y:S01]  /*03a0*/  IMAD R67, R16, UR10, R15.reuse ;  /* 0x0000000a10437c24 */ /* 0x100fe2000f8e020f */
[----:B------:R-:W-:Y:S01]  /*03b0*/  USHF.L.U32 UR9, UR10, 0x4, URZ ;  /* 0x000000040a097899 */ /* 0x000fe200080006ff */
[----:B------:R-:W-:Y:S01]  /*03c0*/  IMAD R6, R18, UR11, R15 ;  /* 0x0000000b12067c24 */ /* 0x000fe2000f8e020f */
[----:B------:R-:W-:Y:S01]  /*03d0*/  IADD3 R22, PT, PT, R12, R20, RZ ;  /* 0x000000140c167210 */ /* 0x000fe20007ffe0ff */
[----:B------:R-:W-:Y:S01]  /*03e0*/  IMAD.IADD R21, R0, 0x1, R19 ;  /* 0x0000000100157824 */ /* 0x000fe200078e0213 */
[----:B------:R-:W-:Y:S01]  /*03f0*/  LEA R17, R19, UR5, 0x2 ;  /* 0x0000000513117c11 */ /* 0x000fe2000f8e10ff */
[----:B------:R-:W-:-:S02]  /*0400*/  IMAD R69, R18, UR10, R15 ;  /* 0x0000000a12457c24 */ /* 0x000fc4000f8e020f */
[----:B------:R-:W-:Y:S01]  /*0410*/  IMAD.IADD R10, R12, 0x1, R22 ;  /* 0x000000010c0a7824 */ /* 0x000fe200078e0216 */
[----:B------:R-:W-:Y:S01]  /*0420*/  LEA R36, R21, UR8, 0x2 ;  /* 0x0000000815247c11 */ /* 0x000fe2000f8e10ff */
[----:B------:R-:W-:Y:S02]  /*0430*/  IMAD.IADD R23, R0, 0x1, R21 ;  /* 0x0000000100177824 */ /* 0x000fe400078e0215 */
[--C-:B------:R-:W-:Y:S01]  /*0440*/  IMAD R7, R20, UR11, R15.reuse ;  /* 0x0000000b14077c24 */ /* 0x100fe2000f8e020f */
[----:B------:R-:W-:Y:S01]  /*0450*/  IADD3 R14, PT, PT, R12, R10, RZ ;  /* 0x0000000a0c0e7210 */ /* 0x000fe20007ffe0ff */
[--C-:B------:R-:W-:Y:S01]  /*0460*/  IMAD R71, R20, UR10, R15.reuse ;  /* 0x0000000a14477c24 */ /* 0x100fe2000f8e020f */
[----:B------:R-:W-:Y:S01]  /*0470*/  IADD3 R25, PT, PT, R0, R23, RZ ;  /* 0x0000001700197210 */ /* 0x000fe20007ffe0ff */
[----:B------:R-:W-:Y:S01]  /*0480*/  IMAD R45, R9, UR10, R15 ;  /* 0x0000000a092d7c24 */ /* 0x000fe2000f8e020f */
[C---:B------:R-:W-:Y:S01]  /*0490*/  LEA R37, R23.reuse, UR5, 0x2 ;  /* 0x0000000517257c11 */ /* 0x040fe2000f8e10ff */
[----:B------:R-:W-:Y:S01]  /*04a0*/  IMAD.IADD R16, R12, 0x1, R14 ;  /* 0x000000010c107824 */ /* 0x000fe200078e020e */
[----:B------:R-:W-:Y:S01]  /*04b0*/  LEA R38, R23, UR8, 0x2 ;  /* 0x0000000817267c11 */ /* 0x000fe2000f8e10ff */
[----:B------:R-:W-:Y:S01]  /*04c0*/  IMAD.IADD R27, R0, 0x1, R25 ;  /* 0x00000001001b7824 */ /* 0x000fe200078e0219 */
[C---:B------:R-:W-:Y:S01]  /*04d0*/  LEA R39, R25.reuse, UR5, 0x2 ;  /* 0x0000000519277c11 */ /* 0x040fe2000f8e10ff */
[--C-:B------:R-:W-:Y:S01]  /*04e0*/  IMAD R11, R16, UR11, R15.reuse ;  /* 0x0000000b100b7c24 */ /* 0x100fe2000f8e020f */
[----:B------:R-:W-:Y:S01]  /*04f0*/  IADD3 R18, PT, PT, R12, R16, RZ ;  /* 0x000000100c127210 */ /* 0x000fe20007ffe0ff */
[--C-:B------:R-:W-:Y:S01]  /*0500*/  IMAD R79, R16, UR10, R15.reuse ;  /* 0x0000000a104f7c24 */ /* 0x100fe2000f8e020f */
[----:B------:R-:W-:Y:S01]  /*0510*/  LEA R40, R25, UR8, 0x2 ;  /* 0x0000000819287c11 */ /* 0x000fe2000f8e10ff */
[--C-:B------:R-:W-:Y:S01]  /*0520*/  IMAD R9, R10, UR11, R15.reuse ;  /* 0x0000000b0a097c24 */ /* 0x100fe2000f8e020f */
[C---:B------:R-:W-:Y:S01]  /*0530*/  LEA R41, R27.reuse, UR5, 0x2 ;  /* 0x000000051b297c11 */ /* 0x040fe2000f8e10ff */
[----:B------:R-:W-:Y:S01]  /*0540*/  IMAD.IADD R20, R12, 0x1, R18 ;  /* 0x000000010c147824 */ /* 0x000fe200078e0212 */
[----:B------:R-:W-:Y:S01]  /*0550*/  LEA R52, R27, UR8, 0x2 ;  /* 0x000000081b347c11 */ /* 0x000fe2000f8e10ff */
[----:B------:R-:W-:-:S02]  /*0560*/  IMAD R81, R18, UR10, R15 ;  /* 0x0000000a12517c24 */ /* 0x000fc4000f8e020f */
[--C-:B------:R-:W-:Y:S01]  /*0570*/  IMAD R75, R10, UR10, R15.reuse ;  /* 0x0000000a0a4b7c24 */ /* 0x100fe2000f8e020f */
[----:B------:R-:W-:Y:S01]  /*0580*/  IADD3 R16, PT, PT, R12, R20, RZ ;  /* 0x000000140c107210 */ /* 0x000fe20007ffe0ff */
[--C-:B------:R-:W-:Y:S01]  /*0590*/  IMAD R12, R18, UR11, R15.reuse ;  /* 0x0000000b120c7c24 */ /* 0x100fe2000f8e020f */
[----:B------:R-:W-:Y:S01]  /*05a0*/  LEA R18, R19, UR8, 0x2 ;  /* 0x0000000813127c11 */ /* 0x000fe2000f8e10ff */
[--C-:B------:R-:W-:Y:S01]  /*05b0*/  IMAD R47, R8, UR10, R15.reuse ;  /* 0x0000000a082f7c24 */ /* 0x100fe2000f8e020f */
[----:B------:R-:W-:Y:S01]  /*05c0*/  LEA R19, R21, UR5, 0x2 ;  /* 0x0000000515137c11 */ /* 0x000fe2000f8e10ff */
[--C-:B------:R-:W-:Y:S01]  /*05d0*/  IMAD R10, R14, UR11, R15.reuse ;  /* 0x0000000b0e0a7c24 */ /* 0x100fe2000f8e020f */
[----:B------:R-:W-:Y:S01]  /*05e0*/  IADD3 R21, PT, PT, R0, R27, RZ ;  /* 0x0000001b00157210 */ /* 0x000fe20007ffe0ff */
[--C-:B------:R-:W-:Y:S02]  /*05f0*/  IMAD R77, R14, UR10, R15.reuse ;  /* 0x0000000a0e4d7c24 */ /* 0x100fe4000f8e020f */
[C-C-:B------:R-:W-:Y:S01]  /*0600*/  IMAD R8, R22.reuse, UR11, R15.reuse ;  /* 0x0000000b16087c24 */ /* 0x140fe2000f8e020f */
[C---:B------:R-:W-:Y:S01]  /*0610*/  LEA R53, R21.reuse, UR5, 0x2 ;  /* 0x0000000515357c11 */ /* 0x040fe2000f8e10ff */
[--C-:B------:R-:W-:Y:S01]  /*0620*/  IMAD R73, R22, UR10, R15.reuse ;  /* 0x0000000a16497c24 */ /* 0x100fe2000f8e020f */
[----:B------:R-:W-:Y:S01]  /*0630*/  LEA R54, R21, UR8, 0x2 ;  /* 0x0000000815367c11 */ /* 0x000fe2000f8e10ff */
[----:B------:R-:W-:-:S02]  /*0640*/  IMAD R13, R20, UR11, R15 ;  /* 0x0000000b140d7c24 */ /* 0x000fc4000f8e020f */
[--C-:B------:R-:W-:Y:S02]  /*0650*/  IMAD R83, R20, UR10, R15.reuse ;  /* 0x0000000a14537c24 */ /* 0x100fe4000f8e020f */
[----:B------:R-:W-:Y:S02]  /*0660*/  IMAD R14, R16, UR11, R15 ;  /* 0x0000000b100e7c24 */ /* 0x000fe4000f8e020f */
[----:B------:R-:W-:Y:S02]  /*0670*/  IMAD.IADD R0, R0, 0x1, R21 ;  /* 0x0000000100007824 */ /* 0x000fe400078e0215 */
[----:B------:R-:W-:Y:S01]  /*0680*/  IMAD R15, R16, UR10, R15 ;  /* 0x0000000a100f7c24 */ /* 0x000fe2000f8e020f */
[----:B------:R-:W-:Y:S01]  /*0690*/  LEA R16, R3, UR8, 0x3 ;  /* 0x0000000803107c11 */ /* 0x000fe2000f8e18ff */
[--C-:B------:R-:W-:Y:S01]  /*06a0*/  IMAD.WIDE R48, R49, 0x4, R84.reuse ;  /* 0x0000000431307825 */ /* 0x100fe200078e0254 */
[C---:B------:R-:W-:Y:S02]  /*06b0*/  LEA R55, R0.reuse, UR5, 0x2 ;  /* 0x0000000500377c11 */ /* 0x040fe4000f8e10ff */
[----:B------:R-:W-:Y:S01]  /*06c0*/  LEA R0, R0, UR8, 0x2 ;  /* 0x0000000800007c11 */ /* 0x000fe2000f8e10ff */
[----:B------:R-:W-:-:S04]  /*06d0*/  IMAD.WIDE R86, R87, 0x4, R84 ;  /* 0x0000000457567825 */ /* 0x000fc800078e0254 */
        /* <DEDUP_REMOVED lines=13> */
[----:B------:R-:W-:Y:S01]  /*07b0*/  IMAD.WIDE R84, R15, 0x4, R84 ;  /* 0x000000040f547825 */ /* 0x000fe200078e0254 */
[----:B------:R-:W-:-:S03]  /*07c0*/  LEA R15, R2, UR5, 0x7 ;  /* 0x00000005020f7c11 */ /* 0x000fc6000f8e38ff */
[----:B------:R-:W-:Y:S01]  /*07d0*/  IMAD.U32 R50, RZ, RZ, UR4 ;  /* 0x00000004ff327e24 */ /* 0x000fe2000f8e00ff */
[----:B0-----:R-:W-:-:S06]  /*07e0*/  UMOV UR4, URZ ;  /* 0x000000ff00047c82 */ /* 0x001fcc0008000000 */
.L_x_3:
[----:B------:R-:W0:Y:S02]  /*07f0*/  LDCU UR8, c[0x0][0x360] ;  /* 0x00006c00ff0877ac */ /* 0x000e240008000800 */
[----:B0-----:R-:W-:-:S05]  /*0800*/  IMAD R2, R2, UR8, R3 ;  /* 0x0000000802027c24 */ /* 0x001fca000f8e0203 */
[----:B------:R-:W-:Y:S02]  /*0810*/  SHF.R.U32.HI R3, RZ, 0x4, R2 ;  /* 0x00000004ff037819 */ /* 0x000fe40000011602 */
[----:B------:R-:W-:-:S05]  /*0820*/  LOP3.LUT R20, R2, 0xf, RZ, 0xc0, !PT ;  /* 0x0000000f02147812 */ /* 0x000fca00078ec0ff */
[----:B------:R-:W-:-:S04]  /*0830*/  IMAD R3, R3, UR13, R20 ;  /* 0x0000000d03037c24 */ /* 0x000fc8000f8e0214 */
[----:B------:R-:W-:-:S06]  /*0840*/  IMAD.WIDE.U32 R32, R3, 0x4, R50 ;  /* 0x0000000403207825 */ /* 0x000fcc00078e0032 */
[----:B------:R-:W2:Y:S01]  /*0850*/  LDG.E R32, desc[UR14][R32.64] ;  /* 0x0000000e20207981 */ /* 0x000ea2000c1e1900 */
[----:B------:R-:W0:Y:S01]  /*0860*/  LDCU UR10, c[0x0][0x364] ;  /* 0x00006c80ff0a77ac */ /* 0x000e220008000800 */
[----:B------:R-:W-:-:S04]  /*0870*/  SHF.L.U32 R2, R2, 0x2, RZ ;  /* 0x0000000202027819 */ /* 0x000fc800000006ff */
[----:B------:R-:W-:Y:S01]  /*0880*/  LOP3.LUT R3, R2, 0xfffffc, RZ, 0xc0, !PT ;  /* 0x00fffffc02037812 */ /* 0x000fe200078ec0ff */
[----:B0-----:R-:W-:-:S04]  /*0890*/  UIMAD UR8, UR8, UR10, URZ ;  /* 0x0000000a080872a4 */ /* 0x001fc8000f8e02ff */
[----:B------:R-:W-:Y:S01]  /*08a0*/  UISETP.GT.U32.AND UP0, UPT, UR8, 0xff, UPT ;  /* 0x000000ff0800788c */ /* 0x000fe2000bf04070 */
[----:B--2---:R0:W-:Y:S08]  /*08b0*/  STS [R3+UR5], R32 ;  /* 0x0000002003007988 */ /* 0x0041f00008000805 */
[----:B------:R-:W-:Y:S05]  /*08c0*/  BRA.U UP0, `(.L_x_1) ;  /* 0x0000000900547547 */ /* 0x000fea000b800000 */
[----:B------:R-:W1:Y:S01]  /*08d0*/  S2R R33, SR_TID.Y ;  /* 0x0000000000217919 */ /* 0x000e620000002200 */
[----:B------:R-:W2:Y:S01]  /*08e0*/  LDCU UR5, c[0x0][0x360] ;  /* 0x00006c00ff0577ac */ /* 0x000ea20008000800 */
[----:B------:R-:W2:Y:S01]  /*08f0*/  LDC R20, c[0x0][0x364] ;  /* 0x0000d900ff147b82 */ /* 0x000ea20000000800 */
[----:B------:R-:W1:Y:S01]  /*0900*/  S2R R34, SR_TID.X ;  /* 0x0000000000227919 */ /* 0x000e620000002100 */
[----:B--2---:R-:W-:Y:S02]  /*0910*/  IMAD R20, R20, UR5, RZ ;  /* 0x0000000514147c24 */ /* 0x004fe4000f8e02ff */
[----:B-1----:R-:W-:-:S05]  /*0920*/  IMAD R21, R33, UR5, R34 ;  /* 0x0000000521157c24 */ /* 0x002fca000f8e0222 */
[----:B0-----:R-:W-:Y:S02]  /*0930*/  SHF.R.U32.HI R3, RZ, 0x4, R21 ;  /* 0x00000004ff037819 */ /* 0x001fe40000011615 */
[----:B------:R-:W-:Y:S02]  /*0940*/  LOP3.LUT R23, R21, 0xf, RZ, 0xc0, !PT ;  /* 0x0000000f15177812 */ /* 0x000fe400078ec0ff */
[----:B------:R-:W-:-:S05]  /*0950*/  LEA.HI R22, R20, R3, RZ, 0x1c ;  /* 0x0000000314167211 */ /* 0x000fca00078fe0ff */
[----:B------:R-:W-:-:S04]  /*0960*/  IMAD R3, R22, UR13, R23 ;  /* 0x0000000d16037c24 */ /* 0x000fc8000f8e0217 */
[----:B------:R-:W-:-:S06]  /*0970*/  IMAD.WIDE.U32 R2, R3, 0x4, R50 ;  /* 0x0000000403027825 */ /* 0x000fcc00078e0032 */
[----:B------:R-:W2:Y:S01]  /*0980*/  LDG.E R2, desc[UR14][R2.64] ;  /* 0x0000000e02027981 */ /* 0x000ea2000c1e1900 */
[----:B------:R-:W0:Y:S01]  /*0990*/  S2UR UR8, SR_CgaCtaId ;  /* 0x00000000000879c3 */ /* 0x000e220000008800 */
[----:B------:R-:W-:Y:S01]  /*09a0*/  IMAD.SHL.U32 R21, R21, 0x4, RZ ;  /* 0x0000000415157824 */ /* 0x000fe200078e00ff */
[----:B------:R-:W-:Y:S01]  /*09b0*/  ISETP.GT.U32.AND P0, PT, R20, 0x7f, PT ;  /* 0x0000007f1400780c */ /* 0x000fe20003f04070 */
[----:B------:R-:W-:-:S03]  /*09c0*/  UMOV UR5, 0x400 ;  /* 0x0000040000057882 */ /* 0x000fc60000000000 */
[----:B------:R-:W-:-:S04]  /*09d0*/  LOP3.LUT R21, R21, 0x3c, RZ, 0xc0, !PT ;  /* 0x0000003c15157812 */ /* 0x000fc800078ec0ff */
[----:B------:R-:W-:Y:S01]  /*09e0*/  LEA R21, R22, R21, 0x6 ;  /* 0x0000001516157211 */ /* 0x000fe200078e30ff */
[----:B0-----:R-:W-:-:S09]  /*09f0*/  ULEA UR5, UR8, UR5, 0x18 ;  /* 0x0000000508057291 */ /* 0x001fd2000f8ec0ff */
[----:B--2---:R1:W-:Y:S01]  /*0a00*/  STS [R21+UR5], R2 ;  /* 0x0000000215007988 */ /* 0x0043e20008000805 */
[----:B------:R-:W-:Y:S05]  /*0a10*/  @P0 BRA `(.L_x_1) ;  /* 0x0000000800000947 */ /* 0x000fea0003800000 */
[----:B------:R-:W1:Y:S01]  /*0a20*/  LDCU UR11, c[0x0][0x360] ;  /* 0x00006c00ff0b77ac */ /* 0x000e620008000800 */
[----:B------:R-:W0:Y:S01]  /*0a30*/  LDCU UR8, c[0x0][0x364] ;  /* 0x00006c80ff0877ac */ /* 0x000e220008000800 */
[----:B-1----:R-:W-:Y:S01]  /*0a40*/  IMAD R2, R33, UR11, R34 ;  /* 0x0000000b21027c24 */ /* 0x002fe2000f8e0222 */
[----:B0-----:R-:W-:-:S04]  /*0a50*/  UIMAD UR8, UR11, UR8, URZ ;  /* 0x000000080b0872a4 */ /* 0x001fc8000f8e02ff */
[----:B------:R-:W-:Y:S01]  /*0a60*/  LOP3.LUT R21, R2, 0xf, RZ, 0xc0, !PT ;  /* 0x0000000f02157812 */ /* 0x000fe200078ec0ff */
[----:B------:R-:W-:-:S06]  /*0a70*/  USHF.R.U32.HI UR10, URZ, 0x4, UR8 ;  /* 0x00000004ff0a7899 */ /* 0x000fcc0008011608 */
[----:B------:R-:W-:-:S05]  /*0a80*/  LEA.HI R20, R2, UR10, RZ, 0x1c ;  /* 0x0000000a02147c11 */ /* 0x000fca000f8fe0ff */
[----:B------:R-:W-:-:S04]  /*0a90*/  VIADD R2, R20, UR10 ;  /* 0x0000000a14027c36 */ /* 0x000fc80008000000 */
[----:B------:R-:W-:-:S04]  /*0aa0*/  IMAD R3, R2, UR13, R21 ;  /* 0x0000000d02037c24 */ /* 0x000fc8000f8e0215 */
[----:B------:R-:W-:-:S06]  /*0ab0*/  IMAD.WIDE.U32 R2, R3, 0x4, R50 ;  /* 0x0000000403027825 */ /* 0x000fcc00078e0032 */
[----:B------:R-:W2:Y:S01]  /*0ac0*/  LDG.E R2, desc[UR14][R2.64] ;  /* 0x0000000e02027981 */ /* 0x000ea2000c1e1900 */
[----:B------:R-:W-:Y:S01]  /*0ad0*/  ULOP3.LUT UR10, UR8, 0x3ffff0, URZ, 0xc0, !UPT ;  /* 0x003ffff0080a7892 */ /* 0x000fe2000f8ec0ff */
[----:B------:R-:W-:Y:S01]  /*0ae0*/  LEA R20, R20, R21, 0x4 ;  /* 0x0000001514147211 */ /* 0x000fe200078e20ff */
[----:B------:R-:W-:-:S04]  /*0af0*/  UISETP.GT.U32.AND UP0, UPT, UR8, 0x5f, UPT ;  /* 0x0000005f0800788c */ /* 0x000fc8000bf04070 */
[----:B------:R-:W-:-:S05]  /*0b00*/  VIADD R20, R20, UR10 ;  /* 0x0000000a14147c36 */ /* 0x000fca0008000000 */
[----:B------:R-:W-:-:S05]  /*0b10*/  LEA R21, R20, UR5, 0x2 ;  /* 0x0000000514157c11 */ /* 0x000fca000f8e10ff */
[----:B--2---:R2:W-:Y:S01]  /*0b20*/  STS [R21], R2 ;  /* 0x0000000215007388 */ /* 0x0045e20000000800 */
[----:B------:R-:W-:Y:S05]  /*0b30*/  BRA.U UP0, `(.L_x_1) ;  /* 0x0000000500b87547 */ /* 0x000fea000b800000 */
[----:B------:R-:W0:Y:S01]  /*0b40*/  LDCU UR8, c[0x0][0x360] ;  /* 0x00006c00ff0877ac */ /* 0x000e220008000800 */
[----:B------:R-:W1:Y:S01]  /*0b50*/  LDC R20, c[0x0][0x364] ;  /* 0x0000d900ff147b82 */ /* 0x000e620000000800 */
[----:B0-----:R-:W-:-:S05]  /*0b60*/  IMAD R3, R33, UR8, R34 ;  /* 0x0000000821037c24 */ /* 0x001fca000f8e0222 */
[----:B------:R-:W-:Y:S01]  /*0b70*/  LOP3.LUT R22, R3, 0xf, RZ, 0xc0, !PT ;  /* 0x0000000f03167812 */ /* 0x000fe200078ec0ff */
[----:B-1----:R-:W-:-:S05]  /*0b80*/  IMAD R20, R20, UR8, RZ ;  /* 0x0000000814147c24 */ /* 0x002fca000f8e02ff */
[----:B--2---:R-:W-:-:S04]  /*0b90*/  SHF.R.U32.HI R2, RZ, 0x4, R20 ;  /* 0x00000004ff027819 */ /* 0x004fc80000011614 */
[----:B------:R-:W-:-:S04]  /*0ba0*/  LEA.HI R21, R3, R2, RZ, 0x1c ;  /* 0x0000000203157211 */ /* 0x000fc800078fe0ff */
[----:B------:R-:W-:-:S05]  /*0bb0*/  IADD3 R2, PT, PT, R2, R21, R2 ;  /* 0x0000001502027210 */ /* 0x000fca0007ffe002 */
[----:B------:R-:W-:-:S04]  /*0bc0*/  IMAD R3, R2, UR13, R22 ;  /* 0x0000000d02037c24 */ /* 0x000fc8000f8e0216 */
[----:B------:R-:W-:-:S06]  /*0bd0*/  IMAD.WIDE.U32 R2, R3, 0x4, R50 ;  /* 0x0000000403027825 */ /* 0x000fcc00078e0032 */
[----:B------:R-:W2:Y:S01]  /*0be0*/  LDG.E R2, desc[UR14][R2.64] ;  /* 0x0000000e02027981 */ /* 0x000ea2000c1e1900 */
[C---:B------:R-:W-:Y:S02]  /*0bf0*/  LOP3.LUT R24, R20.reuse, 0x3ffff0, RZ, 0xc0, !PT ;  /* 0x003ffff014187812 */ /* 0x040fe400078ec0ff */
[----:B------:R-:W-:Y:S02]  /*0c00*/  LEA R21, R21, R22, 0x4 ;  /* 0x0000001615157211 */ /* 0x000fe400078e20ff */
[----:B------:R-:W-:Y:S02]  /*0c10*/  ISETP.GT.U32.AND P0, PT, R20, 0x3f, PT ;  /* 0x0000003f1400780c */ /* 0x000fe40003f04070 */
[----:B------:R-:W-:-:S04]  /*0c20*/  IADD3 R21, PT, PT, R24, R21, R24 ;  /* 0x0000001518157210 */ /* 0x000fc80007ffe018 */
[----:B------:R-:W-:-:S05]  /*0c30*/  LEA R21, R21, UR5, 0x2 ;  /* 0x0000000515157c11 */ /* 0x000fca000f8e10ff */
[----:B--2---:R3:W-:Y:S02]  /*0c40*/  STS [R21], R2 ;  /* 0x0000000215007388 */ /* 0x0047e40000000800 */
[----:B------:R-:W-:Y:S05]  /*0c50*/  @P0 BRA `(.L_x_1) ;  /* 0x0000000400700947 */ /* 0x000fea0003800000 */
[----:B---3--:R-:W-:-:S04]  /*0c60*/  IMAD.WIDE.U32 R20, R4, 0x4, R50 ;  /* 0x0000000404147825 */ /* 0x008fc800078e0032 */
[----:B------:R-:W-:Y:S02]  /*0c70*/  IMAD.WIDE.U32 R2, R5, 0x4, R50 ;  /* 0x0000000405027825 */ /* 0x000fe400078e0032 */
[----:B------:R-:W2:Y:S04]  /*0c80*/  LDG.E R20, desc[UR14][R20.64] ;  /* 0x0000000e14147981 */ /* 0x000ea8000c1e1900 */
[----:B------:R0:W3:Y:S01]  /*0c90*/  LDG.E R2, desc[UR14][R2.64] ;  /* 0x0000000e02027981 */ /* 0x0000e2000c1e1900 */
[----:B------:R-:W1:Y:S01]  /*0ca0*/  LDCU UR8, c[0x0][0x360] ;  /* 0x00006c00ff0877ac */ /* 0x000e620008000800 */
[----:B------:R-:W4:Y:S01]  /*0cb0*/  LDC R22, c[0x0][0x364] ;  /* 0x0000d900ff167b82 */ /* 0x000f220000000800 */
[----:B-1----:R-:W-:-:S05]  /*0cc0*/  IMAD R23, R33, UR8, R34 ;  /* 0x0000000821177c24 */ /* 0x002fca000f8e0222 */
[----:B------:R-:W-:Y:S01]  /*0cd0*/  SHF.R.U32.HI R25, RZ, 0x4, R23 ;  /* 0x00000004ff197819 */ /* 0x000fe20000011617 */
[----:B----4-:R-:W-:Y:S01]  /*0ce0*/  IMAD R22, R22, UR8, RZ ;  /* 0x0000000816167c24 */ /* 0x010fe2000f8e02ff */
[----:B------:R-:W-:-:S04]  /*0cf0*/  LOP3.LUT R24, R23, 0xf, RZ, 0xc0, !PT ;  /* 0x0000000f17187812 */ /* 0x000fc800078ec0ff */
[C---:B------:R-:W-:Y:S02]  /*0d00*/  LEA.HI R25, R22.reuse, R25, RZ, 0x1c ;  /* 0x0000001916197211 */ /* 0x040fe400078fe0ff */
[C---:B------:R-:W-:Y:S02]  /*0d10*/  LOP3.LUT R23, R22.reuse, 0x3ffff0, RZ, 0xc0, !PT ;  /* 0x003ffff016177812 */ /* 0x040fe400078ec0ff */
[----:B------:R-:W-:Y:S01]  /*0d20*/  ISETP.GT.U32.AND P0, PT, R22, 0x2f, PT ;  /* 0x0000002f1600780c */ /* 0x000fe20003f04070 */
[----:B------:R-:W-:-:S05]  /*0d30*/  IMAD R24, R25, 0x10, R24 ;  /* 0x0000001019187824 */ /* 0x000fca00078e0218 */
[----:B------:R-:W-:-:S04]  /*0d40*/  IADD3 R24, PT, PT, R23, R24, R23 ;  /* 0x0000001817187210 */ /* 0x000fc80007ffe017 */
[----:B------:R-:W-:-:S04]  /*0d50*/  IADD3 R24, PT, PT, R23, R24, RZ ;  /* 0x0000001817187210 */ /* 0x000fc80007ffe0ff */
[----:B0-----:R-:W-:Y:S01]  /*0d60*/  LEA R3, R24, UR5, 0x2 ;  /* 0x0000000518037c11 */ /* 0x001fe2000f8e10ff */
[----:B------:R-:W-:-:S05]  /*0d70*/  IMAD.IADD R23, R23, 0x1, R24 ;  /* 0x0000000117177824 */ /* 0x000fca00078e0218 */
[----:B------:R-:W-:Y:S01]  /*0d80*/  LEA R23, R23, UR5, 0x2 ;  /* 0x0000000517177c11 */ /* 0x000fe2000f8e10ff */
[----:B--2---:R4:W-:Y:S04]  /*0d90*/  STS [R3], R20 ;  /* 0x0000001403007388 */ /* 0x0049e80000000800 */
[----:B---3--:R4:W-:Y:S01]  /*0da0*/  STS [R23], R2 ;  /* 0x0000000217007388 */ /* 0x0089e20000000800 */
[----:B------:R-:W-:Y:S05]  /*0db0*/  @P0 BRA `(.L_x_1) ;  /* 0x0000000400180947 */ /* 0x000fea0003800000 */
[----:B----4-:R-:W-:-:S04]  /*0dc0*/  IMAD.WIDE.U32 R20, R6, 0x4, R50 ;  /* 0x0000000406147825 */ /* 0x010fc800078e0032 */
        /* <DEDUP_REMOVED lines=11> */
[----:B------:R-:W-:Y:S02]  /*0e80*/  LEA R24, R25, R24, 0x4 ;  /* 0x0000001819187211 */ /* 0x000fe400078e20ff */
[----:B------:R-:W-:Y:S02]  /*0e90*/  ISETP.GT.U32.AND P0, PT, R22, 0x1f, PT ;  /* 0x0000001f1600780c */ /* 0x000fe40003f04070 */
[----:B------:R-:W-:-:S04]  /*0ea0*/  IADD3 R24, PT, PT, R23, R24, R23 ;  /* 0x0000001817187210 */ /* 0x000fc80007ffe017 */
[----:B------:R-:W-:-:S05]  /*0eb0*/  IADD3 R24, PT, PT, R23, R24, R23 ;  /* 0x0000001817187210 */ /* 0x000fca0007ffe017 */
[----:B------:R-:W-:-:S05]  /*0ec0*/  IMAD.IADD R24, R23, 0x1, R24 ;  /* 0x0000000117187824 */ /* 0x000fca00078e0218 */
[----:B------:R-:W-:Y:S02]  /*0ed0*/  IADD3 R23, PT, PT, R23, R24, RZ ;  /* 0x0000001817177210 */ /* 0x000fe40007ffe0ff */
[----:B0-----:R-:W-:Y:S02]  /*0ee0*/  LEA R3, R24, UR5, 0x2 ;  /* 0x0000000518037c11 */ /* 0x001fe4000f8e10ff */
[----:B------:R-:W-:-:S03]  /*0ef0*/  LEA R23, R23, UR5, 0x2 ;  /* 0x0000000517177c11 */ /* 0x000fc6000f8e10ff */
[----:B--2---:R0:W-:Y:S04]  /*0f00*/  STS [R3], R20 ;  /* 0x0000001403007388 */ /* 0x0041e80000000800 */
[----:B---3--:R0:W-:Y:S01]  /*0f10*/  STS [R23], R2 ;  /* 0x0000000217007388 */ /* 0x0081e20000000800 */
[----:B------:R-:W-:Y:S05]  /*0f20*/  @P0 BRA `(.L_x_1) ;  /* 0x0000000000bc0947 */ /* 0x000fea0003800000 */
[----:B------:R-:W1:Y:S01]  /*0f30*/  LDCU UR8, c[0x0][0x360] ;  /* 0x00006c00ff0877ac */ /* 0x000e620008000800 */
[----:B------:R-:W2:Y:S01]  /*0f40*/  LDC R35, c[0x0][0x364] ;  /* 0x0000d900ff237b82 */ /* 0x000ea20000000800 */
[----:B0-----:R-:W-:-:S04]  /*0f50*/  IMAD.WIDE.U32 R2, R8, 0x4, R50 ;  /* 0x0000000408027825 */ /* 0x001fc800078e0032 */
[--C-:B------:R-:W-:Y:S01]  /*0f60*/  IMAD.WIDE.U32 R30, R9, 0x4, R50.reuse ;  /* 0x00000004091e7825 */ /* 0x100fe200078e0032 */
[----:B------:R0:W3:Y:S03]  /*0f70*/  LDG.E R56, desc[UR14][R2.64] ;  /* 0x0000000e02387981 */ /* 0x0000e6000c1e1900 */
[--C-:B------:R-:W-:Y:S02]  /*0f80*/  IMAD.WIDE.U32 R28, R10, 0x4, R50.reuse ;  /* 0x000000040a1c7825 */ /* 0x100fe400078e0032 */
[----:B------:R-:W4:Y:S02]  /*0f90*/  LDG.E R30, desc[UR14][R30.64] ;  /* 0x0000000e1e1e7981 */ /* 0x000f24000c1e1900 */
[----:B------:R-:W-:Y:S02]  /*0fa0*/  IMAD.WIDE.U32 R26, R11, 0x4, R50 ;  /* 0x000000040b1a7825 */ /* 0x000fe400078e0032 */
[----:B------:R-:W5:Y:S02]  /*0fb0*/  LDG.E R28, desc[UR14][R28.64] ;  /* 0x0000000e1c1c7981 */ /* 0x000f64000c1e1900 */
[----:B-1----:R-:W-:-:S02]  /*0fc0*/  IMAD R62, R33, UR8, R34 ;  /* 0x00000008213e7c24 */ /* 0x002fc4000f8e0222 */
[----:B------:R-:W-:Y:S01]  /*0fd0*/  IMAD.WIDE.U32 R24, R12, 0x4, R50 ;  /* 0x000000040c187825 */ /* 0x000fe200078e0032 */
[----:B------:R1:W5:Y:S03]  /*0fe0*/  LDG.E R26, desc[UR14][R26.64] ;  /* 0x0000000e1a1a7981 */ /* 0x000366000c1e1900 */
[----:B--2---:R-:W-:Y:S01]  /*0ff0*/  IMAD R35, R35, UR8, RZ ;  /* 0x0000000823237c24 */ /* 0x004fe2000f8e02ff */
[----:B------:R-:W-:Y:S01]  /*1000*/  SHF.R.U32.HI R57, RZ, 0x4, R62 ;  /* 0x00000004ff397819 */ /* 0x000fe2000001163e */
[----:B------:R-:W-:Y:S01]  /*1010*/  IMAD.WIDE.U32 R22, R13, 0x4, R50 ;  /* 0x000000040d167825 */ /* 0x000fe200078e0032 */
[----:B------:R-:W2:Y:S02]  /*1020*/  LDG.E R24, desc[UR14][R24.64] ;  /* 0x0000000e18187981 */ /* 0x000ea4000c1e1900 */
[----:B------:R-:W-:Y:S02]  /*1030*/  SHF.R.U32.HI R60, RZ, 0x4, R35 ;  /* 0x00000004ff3c7819 */ /* 0x000fe40000011623 */
[----:B------:R-:W-:Y:S01]  /*1040*/  LOP3.LUT R62, R62, 0xf, RZ, 0xc0, !PT ;  /* 0x0000000f3e3e7812 */ /* 0x000fe200078ec0ff */
[----:B------:R-:W2:Y:S02]  /*1050*/  LDG.E R22, desc[UR14][R22.64] ;  /* 0x0000000e16167981 */ /* 0x000ea4000c1e1900 */
[----:B------:R-:W-:-:S04]  /*1060*/  IMAD R21, R60, 0xf, R57 ;  /* 0x0000000f3c157824 */ /* 0x000fc800078e0239 */
[----:B0-----:R-:W-:Y:S02]  /*1070*/  IMAD R3, R21, UR13, R62 ;  /* 0x0000000d15037c24 */ /* 0x001fe4000f8e023e */
[----:B------:R-:W-:-:S04]  /*1080*/  IMAD.WIDE.U32 R20, R14, 0x4, R50 ;  /* 0x000000040e147825 */ /* 0x000fc800078e0032 */
[----:B------:R-:W-:Y:S02]  /*1090*/  IMAD.WIDE.U32 R2, R3, 0x4, R50 ;  /* 0x0000000403027825 */ /* 0x000fe400078e0032 */
[----:B------:R-:W2:Y:S04]  /*10a0*/  LDG.E R20, desc[UR14][R20.64] ;  /* 0x0000000e14147981 */ /* 0x000ea8000c1e1900 */
[----:B------:R-:W2:Y:S01]  /*10b0*/  LDG.E R2, desc[UR14][R2.64] ;  /* 0x0000000e02027981 */ /* 0x000ea2000c1e1900 */
[C---:B------:R-:W-:Y:S01]  /*10c0*/  LOP3.LUT P0, RZ, R35.reuse, 0x10, RZ, 0xc0, !PT ;  /* 0x0000001023ff7812 */ /* 0x040fe2000780c0ff */
[----:B------:R-:W-:Y:S01]  /*10d0*/  IMAD.IADD R57, R60, 0x1, R57 ;  /* 0x000000013c397824 */ /* 0x000fe200078e0239 */
[----:B------:R-:W-:-:S04]  /*10e0*/  LOP3.LUT R60, R35, 0x3ffff0, RZ, 0xc0, !PT ;  /* 0x003ffff0233c7812 */ /* 0x000fc800078ec0ff */
[----:B------:R-:W-:-:S07]  /*10f0*/  LEA R57, R57, R62, 0x4 ;  /* 0x0000003e39397211 */ /* 0x000fce00078e20ff */
[----:B-1----:R-:W0:Y:S01]  /*1100*/  @!P0 LDC R27, c[0x0][0x360] ;  /* 0x0000d800ff1b8b82 */ /* 0x002e220000000800 */
[----:B------:R-:W-:-:S04]  /*1110*/  IADD3 R57, PT, PT, R60, R57, R60 ;  /* 0x000000393c397210 */ /* 0x000fc80007ffe03c */
[----:B------:R-:W-:-:S04]  /*1120*/  IADD3 R57, PT, PT, R60, R57, R60 ;  /* 0x000000393c397210 */ /* 0x000fc80007ffe03c */
[----:B------:R-:W-:-:S05]  /*1130*/  IADD3 R57, PT, PT, R60, R57, R60 ;  /* 0x000000393c397210 */ /* 0x000fca0007ffe03c */
[----:B------:R-:W-:-:S05]  /*1140*/  IMAD.IADD R57, R60, 0x1, R57 ;  /* 0x000000013c397824 */ /* 0x000fca00078e0239 */
[----:B------:R-:W-:Y:S01]  /*1150*/  LEA R57, R57, UR5, 0x2 ;  /* 0x0000000539397c11 */ /* 0x000fe2000f8e10ff */
[----:B0-----:R-:W-:-:S05]  /*1160*/  @!P0 IMAD R33, R33, R27, R34 ;  /* 0x0000001b21218224 */ /* 0x001fca00078e0222 */
[----:B------:R-:W-:-:S04]  /*1170*/  @!P0 SHF.L.U32 R33, R33, 0x2, RZ ;  /* 0x0000000221218819 */ /* 0x000fc800000006ff */
[----:B------:R-:W-:Y:S01]  /*1180*/  @!P0 LOP3.LUT R33, R33, 0xfffffc, RZ, 0xc0, !PT ;  /* 0x00fffffc21218812 */ /* 0x000fe200078ec0ff */
[----:B---3--:R0:W-:Y:S04]  /*1190*/  STS [R57], R56 ;  /* 0x0000003839007388 */ /* 0x0081e80000000800 */
[----:B----4-:R0:W-:Y:S04]  /*11a0*/  STS [R17], R30 ;  /* 0x0000001e11007388 */ /* 0x0101e80000000800 */
[----:B-----5:R0:W-:Y:S04]  /*11b0*/  STS [R19], R28 ;  /* 0x0000001c13007388 */ /* 0x0201e80000000800 */
[----:B------:R0:W-:Y:S04]  /*11c0*/  STS [R37], R26 ;  /* 0x0000001a25007388 */ /* 0x0001e80000000800 */
[----:B--2---:R0:W-:Y:S04]  /*11d0*/  STS [R39], R24 ;  /* 0x0000001827007388 */ /* 0x0041e80000000800 */
[----:B------:R0:W-:Y:S04]  /*11e0*/  STS [R41], R22 ;  /* 0x0000001629007388 */ /* 0x0001e80000000800 */
[----:B------:R0:W-:Y:S04]  /*11f0*/  STS [R53], R20 ;  /* 0x0000001435007388 */ /* 0x0001e80000000800 */
[----:B------:R0:W-:Y:S04]  /*1200*/  STS [R55], R2 ;  /* 0x0000000237007388 */ /* 0x0001e80000000800 */
[----:B------:R0:W-:Y:S02]  /*1210*/  @!P0 STS [R33+UR5], R32 ;  /* 0x0000002021008988 */ /* 0x0001e40008000805 */
.L_x_1:
[----:B------:R-:W-:-:S04]  /*1220*/  IADD3 R34, P0, PT, R48, UR6, RZ ;  /* 0x0000000630227c10 */ /* 0x000fc8000ff1e0ff */
[----:B------:R-:W-:-:S05]  /*1230*/  IADD3.X R35, PT, PT, R49, UR7, RZ, P0, !PT ;  /* 0x0000000731237c10 */ /* 0x000fca00087fe4ff */
[----:B------:R-:W5:Y:S01]  /*1240*/  LDG.E R34, desc[UR14][R34.64] ;  /* 0x0000000e22227981 */ /* 0x000f62000c1e1900 */
[----:B------:R-:W0:Y:S01]  /*1250*/  S2UR UR12, SR_CgaCtaId ;  /* 0x00000000000c79c3 */ /* 0x000e220000008800 */
[----:B------:R-:W0:Y:S02]  /*1260*/  LDCU UR8, c[0x0][0x360] ;  /* 0x00006c00ff0877ac */ /* 0x000e240008000800 */
[----:B01234-:R-:W0:Y:S01]  /*1270*/  S2R R2, SR_TID.Y ;  /* 0x0000000000027919 */ /* 0x01fe220000002200 */
[----:B------:R-:W-:Y:S01]  /*1280*/  UMOV UR10, 0x400 ;  /* 0x00000400000a7882 */ /* 0x000fe20000000000 */
[----:B------:R-:W0:Y:S01]  /*1290*/  S2R R3, SR_TID.X ;  /* 0x0000000000037919 */ /* 0x000e220000002100 */
[----:B------:R-:W-:Y:S02]  /*12a0*/  UIADD3 UR11, UPT, UPT, UR10, 0x400, URZ ;  /* 0x000004000a0b7890 */ /* 0x000fe4000fffe0ff */
[----:B------:R-:W1:Y:S02]  /*12b0*/  LDCU UR10, c[0x0][0x364] ;  /* 0x00006c80ff0a77ac */ /* 0x000e640008000800 */
[----:B------:R-:W-:Y:S01]  /*12c0*/  ULEA UR11, UR12, UR11, 0x18 ;  /* 0x0000000b0c0b7291 */ /* 0x000fe2000f8ec0ff */
[----:B0-----:R-:W-:Y:S01]  /*12d0*/  IMAD R20, R2, UR8, R3 ;  /* 0x0000000802147c24 */ /* 0x001fe2000f8e0203 */
[----:B-1----:R-:W-:-:S03]  /*12e0*/  UIMAD UR8, UR8, UR10, URZ ;  /* 0x0000000a080872a4 */ /* 0x002fc6000f8e02ff */
[----:B------:R-:W-:Y:S01]  /*12f0*/  IMAD.SHL.U32 R20, R20, 0x4, RZ ;  /* 0x0000000414147824 */ /* 0x000fe200078e00ff */
[----:B------:R-:W-:-:S04]  /*1300*/  UISETP.GT.U32.AND UP0, UPT, UR8, 0xff, UPT ;  /* 0x000000ff0800788c */ /* 0x000fc8000bf04070 */
[----:B------:R-:W-:-:S05]  /*1310*/  LOP3.LUT R21, R20, 0xfffffc, RZ, 0xc0, !PT ;  /* 0x00fffffc14157812 */ /* 0x000fca00078ec0ff */
[----:B-----5:R0:W-:Y:S01]  /*1320*/  STS [R21+UR11], R34 ;  /* 0x0000002215007988 */ /* 0x0201e2000800080b */
[----:B------:R-:W-:Y:S05]  /*1330*/  BRA.U UP0, `(.L_x_2) ;  /* 0x0000000900587547 */ /* 0x000fea000b800000 */
[----:B------:R-:W-:-:S04]  /*1340*/  IADD3 R20, P0, PT, R46, UR6, RZ ;  /* 0x000000062e147c10 */ /* 0x000fc8000ff1e0ff */
[----:B0-----:R-:W-:-:S05]  /*1350*/  IADD3.X R21, PT, PT, R47, UR7, RZ, P0, !PT ;  /* 0x000000072f157c10 */ /* 0x001fca00087fe4ff */
[----:B------:R-:W2:Y:S01]  /*1360*/  LDG.E R20, desc[UR14][R20.64] ;  /* 0x0000000e14147981 */ /* 0x000ea2000c1e1900 */
[----:B------:R-:W0:Y:S01]  /*1370*/  LDCU UR8, c[0x0][0x360] ;  /* 0x00006c00ff0877ac */ /* 0x000e220008000800 */
[----:B------:R-:W1:Y:S01]  /*1380*/  LDC R22, c[0x0][0x364] ;  /* 0x0000d900ff167b82 */ /* 0x000e620000000800 */
[----:B0-----:R-:W-:-:S05]  /*1390*/  IMAD R23, R2, UR8, R3 ;  /* 0x0000000802177c24 */ /* 0x001fca000f8e0203 */
[----:B------:R-:W-:Y:S01]  /*13a0*/  SHF.R.U32.HI R25, RZ, 0x4, R23 ;  /* 0x00000004ff197819 */ /* 0x000fe20000011617 */
[----:B-1----:R-:W-:Y:S01]  /*13b0*/  IMAD R22, R22, UR8, RZ ;  /* 0x0000000816167c24 */ /* 0x002fe2000f8e02ff */
[----:B------:R-:W-:-:S04]  /*13c0*/  SHF.L.U32 R23, R23, 0x2, RZ ;  /* 0x0000000217177819 */ /* 0x000fc800000006ff */
[C---:B------:R-:W-:Y:S02]  /*13d0*/  ISETP.GT.U32.AND P0, PT, R22.reuse, 0x7f, PT ;  /* 0x0000007f1600780c */ /* 0x040fe40003f04070 */
[----:B------:R-:W-:Y:S02]  /*13e0*/  LEA.HI R25, R22, R25, RZ, 0x1c ;  /* 0x0000001916197211 */ /* 0x000fe400078fe0ff */
[----:B------:R-:W-:-:S05]  /*13f0*/  LOP3.LUT R24, R23, 0x3c, RZ, 0xc0, !PT ;  /* 0x0000003c17187812 */ /* 0x000fca00078ec0ff */
[----:B------:R-:W-:-:S05]  /*1400*/  IMAD R25, R25, 0x40, R24 ;  /* 0x0000004019197824 */ /* 0x000fca00078e0218 */
[----:B--2---:R1:W-:Y:S01]  /*1410*/  STS [R25+UR11], R20 ;  /* 0x0000001419007988 */ /* 0x0043e2000800080b */
[----:B------:R-:W-:Y:S05]  /*1420*/  @P0 BRA `(.L_x_2) ;  /* 0x00000008001c0947 */ /* 0x000fea0003800000 */
[----:B-1----:R-:W-:-:S04]  /*1430*/  IADD3 R20, P0, PT, R44, UR6, RZ ;  /* 0x000000062c147c10 */ /* 0x002fc8000ff1e0ff */
[----:B------:R-:W-:-:S05]  /*1440*/  IADD3.X R21, PT, PT, R45, UR7, RZ, P0, !PT ;  /* 0x000000072d157c10 */ /* 0x000fca00087fe4ff */
[----:B------:R-:W2:Y:S01]  /*1450*/  LDG.E R20, desc[UR14][R20.64] ;  /* 0x0000000e14147981 */ /* 0x000ea2000c1e1900 */
[----:B------:R-:W0:Y:S01]  /*1460*/  LDCU UR8, c[0x0][0x360] ;  /* 0x00006c00ff0877ac */ /* 0x000e220008000800 */
[----:B------:R-:W1:Y:S01]  /*1470*/  LDC R22, c[0x0][0x364] ;  /* 0x0000d900ff167b82 */ /* 0x000e620000000800 */
[----:B0-----:R-:W-:-:S05]  /*1480*/  IMAD R23, R2, UR8, R3 ;  /* 0x0000000802177c24 */ /* 0x001fca000f8e0203 */
[----:B------:R-:W-:Y:S01]  /*1490*/  SHF.R.U32.HI R25, RZ, 0x4, R23 ;  /* 0x00000004ff197819 */ /* 0x000fe20000011617 */
[----:B-1----:R-:W-:Y:S01]  /*14a0*/  IMAD R22, R22, UR8, RZ ;  /* 0x0000000816167c24 */ /* 0x002fe2000f8e02ff */
[----:B------:R-:W-:-:S04]  /*14b0*/  LOP3.LUT R24, R23, 0xf, RZ, 0xc0, !PT ;  /* 0x0000000f17187812 */ /* 0x000fc800078ec0ff */
[C---:B------:R-:W-:Y:S02]  /*14c0*/  LEA.HI R25, R22.reuse, R25, RZ, 0x1c ;  /* 0x0000001916197211 */ /* 0x040fe400078fe0ff */
[C---:B------:R-:W-:Y:S02]  /*14d0*/  LOP3.LUT R23, R22.reuse, 0x3ffff0, RZ, 0xc0, !PT ;  /* 0x003ffff016177812 */ /* 0x040fe400078ec0ff */
[----:B------:R-:W-:Y:S02]  /*14e0*/  LEA R24, R25, R24, 0x4 ;  /* 0x0000001819187211 */ /* 0x000fe400078e20ff */
[----:B------:R-:W-:-:S03]  /*14f0*/  ISETP.GT.U32.AND P0, PT, R22, 0x5f, PT ;  /* 0x0000005f1600780c */ /* 0x000fc60003f04070 */
[----:B------:R-:W-:-:S05]  /*1500*/  IMAD.IADD R23, R24, 0x1, R23 ;  /* 0x0000000118177824 */ /* 0x000fca00078e0217 */
[----:B------:R-:W-:-:S05]  /*1510*/  LEA R23, R23, UR11, 0x2 ;  /* 0x0000000b17177c11 */ /* 0x000fca000f8e10ff */
[----:B--2---:R2:W-:Y:S01]  /*1520*/  STS [R23], R20 ;  /* 0x0000001417007388 */ /* 0x0045e20000000800 */
[----:B------:R-:W-:Y:S05]  /*1530*/  @P0 BRA `(.L_x_2) ;  /* 0x0000000400d80947 */ /* 0x000fea0003800000 */
[----:B--2---:R-:W-:-:S04]  /*1540*/  IADD3 R20, P0, PT, R42, UR6, RZ ;  /* 0x000000062a147c10 */ /* 0x004fc8000ff1e0ff */
[----:B------:R-:W-:-:S05]  /*1550*/  IADD3.X R21, PT, PT, R43, UR7, RZ, P0, !PT ;  /* 0x000000072b157c10 */ /* 0x000fca00087fe4ff */
[----:B------:R0:W2:Y:S01]  /*1560*/  LDG.E R20, desc[UR14][R20.64] ;  /* 0x0000000e14147981 */ /* 0x0000a2000c1e1900 */
[----:B------:R-:W1:Y:S01]  /*1570*/  LDCU UR8, c[0x0][0x360] ;  /* 0x00006c00ff0877ac */ /* 0x000e620008000800 */
[----:B------:R-:W3:Y:S01]  /*1580*/  LDC R22, c[0x0][0x364] ;  /* 0x0000d900ff167b82 */ /* 0x000ee20000000800 */
[----:B-1----:R-:W-:-:S05]  /*1590*/  IMAD R23, R2, UR8, R3 ;  /* 0x0000000802177c24 */ /* 0x002fca000f8e0203 */
[----:B------:R-:W-:Y:S01]  /*15a0*/  SHF.R.U32.HI R25, RZ, 0x4, R23 ;  /* 0x00000004ff197819 */ /* 0x000fe20000011617 */
[----:B---3--:R-:W-:Y:S01]  /*15b0*/  IMAD R22, R22, UR8, RZ ;  /* 0x0000000816167c24 */ /* 0x008fe2000f8e02ff */
[----:B------:R-:W-:-:S04]  /*15c0*/  LOP3.LUT R24, R23, 0xf, RZ, 0xc0, !PT ;  /* 0x0000000f17187812 */ /* 0x000fc800078ec0ff */
[C---:B------:R-:W-:Y:S02]  /*15d0*/  LEA.HI R25, R22.reuse, R25, RZ, 0x1c ;  /* 0x0000001916197211 */ /* 0x040fe400078fe0ff */
[C---:B------:R-:W-:Y:S02]  /*15e0*/  LOP3.LUT R23, R22.reuse, 0x3ffff0, RZ, 0xc0, !PT ;  /* 0x003ffff016177812 */ /* 0x040fe400078ec0ff */
[----:B------:R-:W-:Y:S02]  /*15f0*/  LEA R24, R25, R24, 0x4 ;  /* 0x0000001819187211 */ /* 0x000fe400078e20ff */
[----:B------:R-:W-:Y:S02]  /*1600*/  ISETP.GT.U32.AND P0, PT, R22, 0x3f, PT ;  /* 0x0000003f1600780c */ /* 0x000fe40003f04070 */
[----:B------:R-:W-:-:S04]  /*1610*/  IADD3 R24, PT, PT, R23, R24, R23 ;  /* 0x0000001817187210 */ /* 0x000fc80007ffe017 */
[----:B0-----:R-:W-:-:S05]  /*1620*/  LEA R21, R24, UR11, 0x2 ;  /* 0x0000000b18157c11 */ /* 0x001fca000f8e10ff */
[----:B--2---:R3:W-:Y:S02]  /*1630*/  STS [R21], R20 ;  /* 0x0000001415007388 */ /* 0x0047e40000000800 */
[----:B------:R-:W-:Y:S05]  /*1640*/  @P0 BRA `(.L_x_2) ;  /* 0x0000000400940947 */ /* 0x000fea0003800000 */
[----:B------:R-:W-:Y:S02]  /*1650*/  IADD3 R22, P0, PT, R64, UR6, RZ ;  /* 0x0000000640167c10 */ /* 0x000fe4000ff1e0ff */
[----:B---3--:R-:W-:Y:S02]  /*1660*/  IADD3 R20, P1, PT, R66, UR6, RZ ;  /* 0x0000000642147c10 */ /* 0x008fe4000ff3e0ff */
[----:B------:R-:W-:Y:S02]  /*1670*/  IADD3.X R23, PT, PT, R65, UR7, RZ, P0, !PT ;  /* 0x0000000741177c10 */ /* 0x000fe400087fe4ff */
[----:B------:R-:W-:-:S03]  /*1680*/  IADD3.X R21, PT, PT, R67, UR7, RZ, P1, !PT ;  /* 0x0000000743157c10 */ /* 0x000fc60008ffe4ff */
        /* <DEDUP_REMOVED lines=20> */
[----:B----4-:R-:W-:Y:S02]  /*17d0*/  IADD3 R22, P0, PT, R68, UR6, RZ ;  /* 0x0000000644167c10 */ /* 0x010fe4000ff1e0ff */
[----:B------:R-:W-:Y:S02]  /*17e0*/  IADD3 R20, P1, PT, R70, UR6, RZ ;  /* 0x0000000646147c10 */ /* 0x000fe4000ff3e0ff */
        /* <DEDUP_REMOVED lines=23> */
[----:B0-----:R-:W-:Y:S02]  /*1960*/  IADD3 R20, P0, PT, R72, UR6, RZ ;  /* 0x0000000648147c10 */ /* 0x001fe4000ff1e0ff */
[----:B------:R-:W-:Y:S02]  /*1970*/  IADD3 R32, P1, PT, R74, UR6, RZ ;  /* 0x000000064a207c10 */ /* 0x000fe4000ff3e0ff */
[----:B------:R-:W-:Y:S02]  /*1980*/  IADD3.X R21, PT, PT, R73, UR7, RZ, P0, !PT ;  /* 0x0000000749157c10 */ /* 0x000fe400087fe4ff */
[----:B------:R-:W-:Y:S02]  /*1990*/  IADD3 R30, P0, PT, R76, UR6, RZ ;  /* 0x000000064c1e7c10 */ /* 0x000fe4000ff1e0ff */
[----:B------:R-:W-:Y:S01]  /*19a0*/  IADD3.X R33, PT, PT, R75, UR7, RZ, P1, !PT ;  /* 0x000000074b217c10 */ /* 0x000fe20008ffe4ff */
[----:B------:R0:W2:Y:S01]  /*19b0*/  LDG.E R35, desc[UR14][R20.64] ;  /* 0x0000000e14237981 */ /* 0x0000a2000c1e1900 */
[----:B------:R-:W-:-:S02]  /*19c0*/  IADD3 R28, P1, PT, R78, UR6, RZ ;  /* 0x000000064e1c7c10 */ /* 0x000fc4000ff3e0ff */
[----:B------:R-:W-:Y:S02]  /*19d0*/  IADD3.X R31, PT, PT, R77, UR7, RZ, P0, !PT ;  /* 0x000000074d1f7c10 */ /* 0x000fe400087fe4ff */
[----:B------:R-:W-:Y:S01]  /*19e0*/  IADD3 R26, P0, PT, R80, UR6, RZ ;  /* 0x00000006501a7c10 */ /* 0x000fe2000ff1e0ff */
[----:B------:R-:W3:Y:S01]  /*19f0*/  LDG.E R33, desc[UR14][R32.64] ;  /* 0x0000000e20217981 */ /* 0x000ee2000c1e1900 */
[----:B------:R-:W-:Y:S02]  /*1a00*/  IADD3.X R29, PT, PT, R79, UR7, RZ, P1, !PT ;  /* 0x000000074f1d7c10 */ /* 0x000fe40008ffe4ff */
[----:B------:R-:W-:Y:S01]  /*1a10*/  IADD3 R24, P2, PT, R82, UR6, RZ ;  /* 0x0000000652187c10 */ /* 0x000fe2000ff5e0ff */
[----:B------:R1:W4:Y:S01]  /*1a20*/  LDG.E R31, desc[UR14][R30.64] ;  /* 0x0000000e1e1f7981 */ /* 0x000322000c1e1900 */
[----:B------:R-:W-:Y:S02]  /*1a30*/  IADD3 R22, P1, PT, R84, UR6, RZ ;  /* 0x0000000654167c10 */ /* 0x000fe4000ff3e0ff */
[----:B------:R-:W-:Y:S01]  /*1a40*/  IADD3.X R27, PT, PT, R81, UR7, RZ, P0, !PT ;  /* 0x00000007511b7c10 */ /* 0x000fe200087fe4ff */
[----:B------:R5:W4:Y:S01]  /*1a50*/  LDG.E R29, desc[UR14][R28.64] ;  /* 0x0000000e1c1d7981 */ /* 0x000b22000c1e1900 */
[----:B0-----:R-:W-:-:S02]  /*1a60*/  IADD3 R20, P0, PT, R86, UR6, RZ ;  /* 0x0000000656147c10 */ /* 0x001fc4000ff1e0ff */
[----:B------:R-:W-:Y:S02]  /*1a70*/  IADD3.X R25, PT, PT, R83, UR7, RZ, P2, !PT ;  /* 0x0000000753197c10 */ /* 0x000fe400097fe4ff */
[----:B------:R-:W-:Y:S01]  /*1a80*/  IADD3.X R23, PT, PT, R85, UR7, RZ, P1, !PT ;  /* 0x0000000755177c10 */ /* 0x000fe20008ffe4ff */
[----:B------:R-:W4:Y:S01]  /*1a90*/  LDG.E R27, desc[UR14][R26.64] ;  /* 0x0000000e1a1b7981 */ /* 0x000f22000c1e1900 */
[----:B------:R-:W-:-:S03]  /*1aa0*/  IADD3.X R21, PT, PT, R87, UR7, RZ, P0, !PT ;  /* 0x0000000757157c10 */ /* 0x000fc600087fe4ff */
[----:B------:R-:W4:Y:S04]  /*1ab0*/  LDG.E R25, desc[UR14][R24.64] ;  /* 0x0000000e18197981 */ /* 0x000f28000c1e1900 */
[----:B------:R-:W4:Y:S04]  /*1ac0*/  LDG.E R23, desc[UR14][R22.64] ;  /* 0x0000000e16177981 */ /* 0x000f28000c1e1900 */
[----:B------:R0:W4:Y:S01]  /*1ad0*/  LDG.E R89, desc[UR14][R20.64] ;  /* 0x0000000e14597981 */ /* 0x000122000c1e1900 */
[----:B------:R-:W5:Y:S01]  /*1ae0*/  LDCU UR8, c[0x0][0x360] ;  /* 0x00006c00ff0877ac */ /* 0x000f620008000800 */
[----:B-1----:R-:W5:Y:S02]  /*1af0*/  LDC R30, c[0x0][0x364] ;  /* 0x0000d900ff1e7b82 */ /* 0x002f640000000800 */
[----:B-----5:R-:W-:-:S02]  /*1b00*/  IMAD R28, R30, UR8, RZ ;  /* 0x000000081e1c7c24 */ /* 0x020fc4000f8e02ff */
[----:B------:R-:W-:-:S03]  /*1b10*/  IMAD R30, R2, UR8, R3 ;  /* 0x00000008021e7c24 */ /* 0x000fc6000f8e0203 */
[----:B------:R-:W-:Y:S02]  /*1b20*/  LOP3.LUT P0, RZ, R28, 0x10, RZ, 0xc0, !PT ;  /* 0x000000101cff7812 */ /* 0x000fe4000780c0ff */
[----:B------:R-:W-:Y:S02]  /*1b30*/  SHF.R.U32.HI R57, RZ, 0x4, R30 ;  /* 0x00000004ff397819 */ /* 0x000fe4000001161e */
[----:B------:R-:W-:Y:S02]  /*1b40*/  LOP3.LUT R30, R30, 0xf, RZ, 0xc0, !PT ;  /* 0x0000000f1e1e7812 */ /* 0x000fe400078ec0ff */
[C---:B------:R-:W-:Y:S02]  /*1b50*/  LEA.HI R57, R28.reuse, R57, RZ, 0x1c ;  /* 0x000000391c397211 */ /* 0x040fe400078fe0ff */
[----:B0-----:R-:W-:-:S03]  /*1b60*/  LOP3.LUT R21, R28, 0x3ffff0, RZ, 0xc0, !PT ;  /* 0x003ffff01c157812 */ /* 0x001fc600078ec0ff */
[----:B------:R-:W-:Y:S02]  /*1b70*/  IMAD R30, R57, 0x10, R30 ;  /* 0x00000010391e7824 */ /* 0x000fe400078e021e */
[----:B------:R-:W0:Y:S03]  /*1b80*/  @!P0 LDC R24, c[0x0][0x360] ;  /* 0x0000d800ff188b82 */ /* 0x000e260000000800 */
[----:B------:R-:W-:-:S04]  /*1b90*/  IADD3 R30, PT, PT, R21, R30, R21 ;  /* 0x0000001e151e7210 */ /* 0x000fc80007ffe015 */
[----:B------:R-:W-:-:S04]  /*1ba0*/  IADD3 R30, PT, PT, R21, R30, R21 ;  /* 0x0000001e151e7210 */ /* 0x000fc80007ffe015 */
[----:B------:R-:W-:-:S04]  /*1bb0*/  IADD3 R30, PT, PT, R21, R30, R21 ;  /* 0x0000001e151e7210 */ /* 0x000fc80007ffe015 */
[----:B------:R-:W-:-:S04]  /*1bc0*/  IADD3 R30, PT, PT, R21, R30, RZ ;  /* 0x0000001e151e7210 */ /* 0x000fc80007ffe0ff */
[----:B------:R-:W-:Y:S01]  /*1bd0*/  LEA R30, R30, UR11, 0x2 ;  /* 0x0000000b1e1e7c11 */ /* 0x000fe2000f8e10ff */
[----:B0-----:R-:W-:-:S04]  /*1be0*/  @!P0 IMAD R20, R2, R24, R3 ;  /* 0x0000001802148224 */ /* 0x001fc800078e0203 */
[----:B------:R-:W-:-:S05]  /*1bf0*/  @!P0 IMAD.SHL.U32 R20, R20, 0x4, RZ ;  /* 0x0000000414148824 */ /* 0x000fca00078e00ff */
[----:B------:R-:W-:Y:S01]  /*1c00*/  @!P0 LOP3.LUT R21, R20, 0xfffffc, RZ, 0xc0, !PT ;  /* 0x00fffffc14158812 */ /* 0x000fe200078ec0ff */
[----:B--2---:R0:W-:Y:S04]  /*1c10*/  STS [R30], R35 ;  /* 0x000000231e007388 */ /* 0x0041e80000000800 */
[----:B---3--:R0:W-:Y:S04]  /*1c20*/  STS [R18], R33 ;  /* 0x0000002112007388 */ /* 0x0081e80000000800 */
[----:B----4-:R0:W-:Y:S04]  /*1c30*/  STS [R36], R31 ;  /* 0x0000001f24007388 */ /* 0x0101e80000000800 */
[----:B------:R0:W-:Y:S04]  /*1c40*/  STS [R38], R29 ;  /* 0x0000001d26007388 */ /* 0x0001e80000000800 */
[----:B------:R0:W-:Y:S04]  /*1c50*/  STS [R40], R27 ;  /* 0x0000001b28007388 */ /* 0x0001e80000000800 */
[----:B------:R0:W-:Y:S04]  /*1c60*/  STS [R52], R25 ;  /* 0x0000001934007388 */ /* 0x0001e80000000800 */
[----:B------:R0:W-:Y:S04]  /*1c70*/  STS [R54], R23 ;  /* 0x0000001736007388 */ /* 0x0001e80000000800 */
[----:B------:R0:W-:Y:S04]  /*1c80*/  STS [R0], R89 ;  /* 0x0000005900007388 */ /* 0x0001e80000000800 */
[----:B------:R0:W-:Y:S02]  /*1c90*/  @!P0 STS [R21+UR11], R34 ;  /* 0x0000002215008988 */ /* 0x0001e4000800080b */
.L_x_2:
[----:B------:R-:W-:Y:S01]  /*1ca0*/  BAR.SYNC.DEFER_BLOCKING 0x0 ;  /* 0x0000000000007b1d */ /* 0x000fe20000010000 */
[----:B------:R-:W-:Y:S01]  /*1cb0*/  UIADD3 UR4, UPT, UPT, UR4, 0x10, URZ ;  /* 0x0000001004047890 */ /* 0x000fe2000fffe0ff */
[----:B------:R-:W-:Y:S01]  /*1cc0*/  IADD3 R50, P0, PT, R50, 0x40, RZ ;  /* 0x0000004032327810 */ /* 0x000fe20007f1e0ff */
[----:B------:R-:W-:Y:S02]  /*1cd0*/  UIMAD.WIDE UR6, UR9, 0x4, UR6 ;  /* 0x00000004090678a5 */ /* 0x000fe4000f8e0206 */
[----:B------:R-:W-:Y:S01]  /*1ce0*/  UISETP.GE.AND UP0, UPT, UR4, UR13, UPT ;  /* 0x0000000d0400728c */ /* 0x000fe2000bf06270 */
[----:B------:R-:W-:Y:S01]  /*1cf0*/  IADD3.X R51, PT, PT, RZ, R51, RZ, P0, !PT ;  /* 0x00000033ff337210 */ /* 0x000fe200007fe4ff */
[----:B01234-:R-:W-:Y:S04]  /*1d00*/  LDS.64 R20, [R16] ;  /* 0x0000000010147984 */ /* 0x01ffe80000000a00 */
[----:B------:R-:W0:Y:S04]  /*1d10*/  LDS.128 R28, [R15] ;  /* 0x000000000f1c7984 */ /* 0x000e280000000c00 */
[----:B------:R-:W1:Y:S04]  /*1d20*/  LDS.128 R32, [R15+0x40] ;  /* 0x000040000f207984 */ /* 0x000e680000000c00 */
[----:B------:R-:W2:Y:S04]  /*1d30*/  LDS.64 R56, [R16+0x40] ;  /* 0x0000400010387984 */ /* 0x000ea80000000a00 */
[----:B------:R-:W-:Y:S01]  /*1d40*/  LDS.128 R24, [R15+0x50] ;  /* 0x000050000f187984 */ /* 0x000fe20000000c00 */
[C---:B0-----:R-:W-:Y:S01]  /*1d50*/  FFMA R89, R28.reuse, R20, R61 ;  /* 0x000000141c597223 */ /* 0x041fe2000000003d */
[----:B------:R-:W-:-:S02]  /*1d60*/  FFMA R28, R28, R21, R58 ;  /* 0x000000151c1c7223 */ /* 0x000fc4000000003a */
[----:B------:R-:W0:Y:S01]  /*1d70*/  LDS.64 R60, [R16+0x80] ;  /* 0x00008000103c7984 */ /* 0x000e220000000a00 */
[C---:B-1----:R-:W-:Y:S01]  /*1d80*/  FFMA R20, R32.reuse, R20, R59 ;  /* 0x0000001420147223 */ /* 0x042fe2000000003b */
[----:B------:R-:W-:Y:S02]  /*1d90*/  FFMA R32, R32, R21, R63 ;  /* 0x0000001520207223 */ /* 0x000fe4000000003f */
[----:B------:R-:W1:Y:S01]  /*1da0*/  LDS.64 R58, [R16+0xc0] ;  /* 0x0000c000103a7984 */ /* 0x000e620000000a00 */
[C---:B--2---:R-:W-:Y:S01]  /*1db0*/  FFMA R93, R56.reuse, R33, R20 ;  /* 0x00000021385d7223 */ /* 0x044fe20000000014 */
[----:B------:R-:W-:Y:S02]  /*1dc0*/  FFMA R89, R56, R29, R89 ;  /* 0x0000001d38597223 */ /* 0x000fe40000000059 */
[----:B------:R-:W-:Y:S01]  /*1dd0*/  LDS.64 R62, [R16+0x100] ;  /* 0x00010000103e7984 */ /* 0x000fe20000000a00 */
[-C--:B------:R-:W-:Y:S01]  /*1de0*/  FFMA R91, R29, R57.reuse, R28 ;  /* 0x000000391d5b7223 */ /* 0x080fe2000000001c */
[----:B------:R-:W-:-:S02]  /*1df0*/  FFMA R33, R33, R57, R32 ;  /* 0x0000003921217223 */ /* 0x000fc40000000020 */
[----:B------:R-:W2:Y:S04]  /*1e00*/  LDS.128 R20, [R15+0x10] ;  /* 0x000010000f147984 */ /* 0x000ea80000000c00 */
[----:B------:R-:W3:Y:S04]  /*1e10*/  LDS.64 R28, [R16+0x140] ;  /* 0x00014000101c7984 */ /* 0x000ee80000000a00 */
[----:B------:R-:W4:Y:S01]  /*1e20*/  LDS.64 R56, [R16+0x180] ;  /* 0x0001800010387984 */ /* 0x000f220000000a00 */
[----:B0-----:R-:W-:Y:S01]  /*1e30*/  FFMA R89, R60, R30, R89 ;  /* 0x0000001e3c597223 */ /* 0x001fe20000000059 */
[-C--:B------:R-:W-:Y:S01]  /*1e40*/  FFMA R30, R30, R61.reuse, R91 ;  /* 0x0000003d1e1e7223 */ /* 0x080fe2000000005b */
[----:B------:R-:W-:Y:S01]  /*1e50*/  FFMA R60, R60, R34, R93 ;  /* 0x000000223c3c7223 */ /* 0x000fe2000000005d */
[----:B------:R-:W-:Y:S01]  /*1e60*/  FFMA R34, R34, R61, R33 ;  /* 0x0000003d22227223 */ /* 0x000fe20000000021 */
[C---:B-1----:R-:W-:Y:S01]  /*1e70*/  FFMA R89, R58.reuse, R31, R89 ;  /* 0x0000001f3a597223 */ /* 0x042fe20000000059 */
[----:B------:R-:W-:Y:S01]  /*1e80*/  FFMA R30, R31, R59, R30 ;  /* 0x0000003b1f1e7223 */ /* 0x000fe2000000001e */
[----:B------:R-:W-:Y:S01]  /*1e90*/  FFMA R31, R58, R35, R60 ;  /* 0x000000233a1f7223 */ /* 0x000fe2000000003c */
[----:B------:R-:W-:Y:S01]  /*1ea0*/  FFMA R34, R35, R59, R34 ;  /* 0x0000003b23227223 */ /* 0x000fe20000000022 */
[----:B------:R-:W0:Y:S01]  /*1eb0*/  LDS.64 R60, [R16+0x1c0] ;  /* 0x0001c000103c7984 */ /* 0x000e220000000a00 */
[CC--:B--2---:R-:W-:Y:S01]  /*1ec0*/  FFMA R89, R20.reuse, R62.reuse, R89 ;  /* 0x0000003e14597223 */ /* 0x0c4fe20000000059 */
[-C--:B------:R-:W-:Y:S01]  /*1ed0*/  FFMA R30, R20, R63.reuse, R30 ;  /* 0x0000003f141e7223 */ /* 0x080fe2000000001e */
[C---:B------:R-:W-:Y:S01]  /*1ee0*/  FFMA R62, R24.reuse, R62, R31 ;  /* 0x0000003e183e7223 */ /* 0x040fe2000000001f */
[----:B------:R-:W-:Y:S01]  /*1ef0*/  FFMA R24, R24, R63, R34 ;  /* 0x0000003f18187223 */ /* 0x000fe20000000022 */
[C---:B---3--:R-:W-:Y:S01]  /*1f00*/  FFMA R63, R28.reuse, R21, R89 ;  /* 0x000000151c3f7223 */ /* 0x048fe20000000059 */
[----:B------:R-:W-:Y:S01]  /*1f10*/  FFMA R89, R21, R29, R30 ;  /* 0x0000001d15597223 */ /* 0x000fe2000000001e */
[----:B------:R-:W-:Y:S01]  /*1f20*/  FFMA R91, R28, R25, R62 ;  /* 0x000000191c5b7223 */ /* 0x000fe2000000003e */
[----:B------:R-:W-:Y:S01]  /*1f30*/  LDS.64 R20, [R16+0x200] ;  /* 0x0002000010147984 */ /* 0x000fe20000000a00 */
[----:B------:R-:W-:Y:S01]  /*1f40*/  FFMA R93, R25, R29, R24 ;  /* 0x0000001d195d7223 */ /* 0x000fe20000000018 */
[----:B----4-:R-:W-:Y:S01]  /*1f50*/  FFMA R63, R56, R22, R63 ;  /* 0x00000016383f7223 */ /* 0x010fe2000000003f */
[-C--:B------:R-:W-:Y:S01]  /*1f60*/  FFMA R22, R22, R57.reuse, R89 ;  /* 0x0000003916167223 */ /* 0x080fe20000000059 */
[----:B------:R-:W1:Y:S01]  /*1f70*/  LDS.128 R32, [R15+0x20] ;  /* 0x000020000f207984 */ /* 0x000e620000000c00 */
[----:B------:R-:W-:Y:S01]  /*1f80*/  FFMA R56, R56, R26, R91 ;  /* 0x0000001a38387223 */ /* 0x000fe2000000005b */
[----:B------:R-:W-:-:S02]  /*1f90*/  FFMA R26, R26, R57, R93 ;  /* 0x000000391a1a7223 */ /* 0x000fc4000000005d */
[----:B------:R-:W2:Y:S04]  /*1fa0*/  LDS.128 R28, [R15+0x60] ;  /* 0x000060000f1c7984 */ /* 0x000ea80000000c00 */
[----:B------:R-:W3:Y:S04]  /*1fb0*/  LDS.64 R24, [R16+0x240] ;  /* 0x0002400010187984 */ /* 0x000ee80000000a00 */
[----:B------:R-:W4:Y:S01]  /*1fc0*/  LDS.64 R58, [R16+0x280] ;  /* 0x00028000103a7984 */ /* 0x000f220000000a00 */
[C---:B0-----:R-:W-:Y:S01]  /*1fd0*/  FFMA R63, R60.reuse, R23, R63 ;  /* 0x000000173c3f7223 */ /* 0x041fe2000000003f */
[----:B------:R-:W-:Y:S01]  /*1fe0*/  FFMA R22, R23, R61, R22 ;  /* 0x0000003d17167223 */ /* 0x000fe20000000016 */
[----:B------:R-:W-:Y:S01]  /*1ff0*/  FFMA R23, R60, R27, R56 ;  /* 0x0000001b3c177223 */ /* 0x000fe20000000038 */
[----:B------:R-:W-:Y:S01]  /*2000*/  FFMA R26, R27, R61, R26 ;  /* 0x0000003d1b1a7223 */ /* 0x000fe2000000001a */
[----:B------:R-:W0:Y:S04]  /*2010*/  LDS.64 R56, [R16+0x2c0] ;  /* 0x0002c00010387984 */ /* 0x000e280000000a00 */
[----:B------:R-:W-:Y:S01]  /*2020*/  LDS.64 R60, [R16+0x380] ;  /* 0x00038000103c7984 */ /* 0x000fe20000000a00 */
[CC--:B-1----:R-:W-:Y:S01]  /*2030*/  FFMA R63, R32.reuse, R20.reuse, R63 ;  /* 0x00000014203f7223 */ /* 0x0c2fe2000000003f */
[-C--:B------:R-:W-:Y:S01]  /*2040*/  FFMA R22, R32, R21.reuse, R22 ;  /* 0x0000001520167223 */ /* 0x080fe20000000016 */
[C---:B--2---:R-:W-:Y:S01]  /*2050*/  FFMA R20, R28.reuse, R20, R23 ;  /* 0x000000141c147223 */ /* 0x044fe20000000017 */
[----:B------:R-:W-:Y:S01]  /*2060*/  FFMA R26, R28, R21, R26 ;  /* 0x000000151c1a7223 */ /* 0x000fe2000000001a */
[C---:B---3--:R-:W-:Y:S01]  /*2070*/  FFMA R91, R24.reuse, R33, R63 ;  /* 0x00000021185b7223 */ /* 0x048fe2000000003f */
[----:B------:R-:W-:Y:S01]  /*2080*/  FFMA R33, R33, R25, R22 ;  /* 0x0000001921217223 */ /* 0x000fe20000000016 */
[----:B------:R-:W-:Y:S01]  /*2090*/  FFMA R63, R24, R29, R20 ;  /* 0x0000001d183f7223 */ /* 0x000fe20000000014 */
[----:B------:R-:W-:Y:S01]  /*20a0*/  FFMA R89, R29, R25, R26 ;  /* 0x000000191d597223 */ /* 0x000fe2000000001a */
[----:B------:R-:W-:Y:S01]  /*20b0*/  LDS.128 R20, [R15+0x30] ;  /* 0x000030000f147984 */ /* 0x000fe20000000c00 */
[----:B----4-:R-:W-:Y:S01]  /*20c0*/  FFMA R91, R58, R34, R91 ;  /* 0x000000223a5b7223 */ /* 0x010fe2000000005b */
[-C--:B------:R-:W-:Y:S01]  /*20d0*/  FFMA R34, R34, R59.reuse, R33 ;  /* 0x0000003b22227223 */ /* 0x080fe20000000021 */
[----:B------:R-:W-:Y:S01]  /*20e0*/  FFMA R58, R58, R30, R63 ;  /* 0x0000001e3a3a7223 */ /* 0x000fe2000000003f */
[----:B------:R-:W1:Y:S01]  /*20f0*/  LDS.64 R28, [R16+0x300] ;  /* 0x00030000101c7984 */ /* 0x000e620000000a00 */
[----:B------:R-:W-:-:S03]  /*2100*/  FFMA R30, R30, R59, R89 ;  /* 0x0000003b1e1e7223 */ /* 0x000fc60000000059 */
[----:B------:R-:W2:Y:S04]  /*2110*/  LDS.128 R24, [R15+0x70] ;  /* 0x000070000f187984 */ /* 0x000ea80000000c00 */
[----:B------:R-:W3:Y:S04]  /*2120*/  LDS.64 R32, [R16+0x340] ;  /* 0x0003400010207984 */ /* 0x000ee80000000a00 */
[----:B------:R-:W4:Y:S01]  /*2130*/  LDS.64 R62, [R16+0x3c0] ;  /* 0x0003c000103e7984 */ /* 0x000f220000000a00 */
[C---:B0-----:R-:W-:Y:S01]  /*2140*/  FFMA R91, R56.reuse, R35, R91 ;  /* 0x00000023385b7223 */ /* 0x041fe2000000005b */
[----:B------:R-:W-:Y:S01]  /*2150*/  FFMA R34, R35, R57, R34 ;  /* 0x0000003923227223 */ /* 0x000fe20000000022 */
[----:B------:R-:W-:Y:S01]  /*2160*/  FFMA R35, R56, R31, R58 ;  /* 0x0000001f38237223 */ /* 0x000fe2000000003a */
[----:B------:R-:W-:Y:S01]  /*2170*/  FFMA R30, R31, R57, R30 ;  /* 0x000000391f1e7223 */ /* 0x000fe2000000001e */
        /* <DEDUP_REMOVED lines=8> */
[----:B------:R-:W-:Y:S01]  /*2200*/  FFMA R91, R60, R22, R91 ;  /* 0x000000163c5b7223 */ /* 0x000fe2000000005b */
[-C--:B------:R-:W-:Y:S01]  /*2210*/  FFMA R22, R22, R61.reuse, R21 ;  /* 0x0000003d16167223 */ /* 0x080fe20000000015 */
[----:B------:R-:W-:Y:S01]  /*2220*/  FFMA R60, R60, R26, R29 ;  /* 0x0000001a3c3c7223 */ /* 0x000fe2000000001d */
[----:B------:R-:W-:Y:S01]  /*2230*/  FFMA R26, R26, R61, R25 ;  /* 0x0000003d1a1a7223 */ /* 0x000fe20000000019 */
[C---:B----4-:R-:W-:Y:S01]  /*2240*/  FFMA R61, R62.reuse, R23, R91 ;  /* 0x000000173e3d7223 */ /* 0x050fe2000000005b */
[----:B------:R-:W-:Y:S01]  /*2250*/  FFMA R58, R23, R63, R22 ;  /* 0x0000003f173a7223 */ /* 0x000fe20000000016 */
[----:B------:R-:W-:Y:S01]  /*2260*/  FFMA R59, R62, R27, R60 ;  /* 0x0000001b3e3b7223 */ /* 0x000fe2000000003c */
[----:B------:R-:W-:Y:S01]  /*2270*/  FFMA R63, R27, R63, R26 ;  /* 0x0000003f1b3f7223 */ /* 0x000fe2000000001a */
[----:B------:R-:W-:Y:S06]  /*2280*/  BAR.SYNC.DEFER_BLOCKING 0x0 ;  /* 0x0000000000007b1d */ /* 0x000fec0000010000 */
[----:B------:R-:W-:Y:S05]  /*2290*/  BRA.U !UP0, `(.L_x_3) ;  /* 0xffffffe508547547 */ /* 0x000fea000b83ffff */
.L_x_0:
[----:B------:R-:W0:Y:S01]  /*22a0*/  S2R R0, SR_TID.Y ;  /* 0x0000000000007919 */ /* 0x000e220000002200 */
[----:B------:R-:W-:Y:S01]  /*22b0*/  S2UR UR4, SR_CTAID.Y ;  /* 0x00000000000479c3 */ /* 0x000fe20000002600 */
[----:B------:R-:W1:Y:S01]  /*22c0*/  LDCU UR8, c[0x0][0x384] ;  /* 0x00007080ff0877ac */ /* 0x000e620008000800 */
[----:B------:R-:W0:Y:S01]  /*22d0*/  S2R R3, SR_TID.X ;  /* 0x0000000000037919 */ /* 0x000e220000002100 */
[----:B------:R-:W2:Y:S05]  /*22e0*/  LDCU.64 UR6, c[0x0][0x3a0] ;  /* 0x00007400ff0677ac */ /* 0x000eaa0008000a00 */
[----:B------:R-:W1:Y:S02]  /*22f0*/  S2UR UR5, SR_CTAID.X ;  /* 0x00000000000579c3 */ /* 0x000e640000002500 */
[----:B-1----:R-:W-:-:S02]  /*2300*/  UIMAD UR4, UR4, UR8, UR5 ;  /* 0x00000008040472a4 */ /* 0x002fc4000f8e0205 */
[----:B0-----:R-:W-:Y:S02]  /*2310*/  IMAD R0, R0, UR8, R3 ;  /* 0x0000000800007c24 */ /* 0x001fe4000f8e0203 */
[----:B------:R-:W-:Y:S02]  /*2320*/  USHF.L.U32 UR4, UR4, 0x4, URZ ;  /* 0x0000000404047899 */ /* 0x000fe400080006ff */
[----:B------:R-:W-:Y:S02]  /*2330*/  IMAD.SHL.U32 R0, R0, 0x2, RZ ;  /* 0x0000000200007824 */ /* 0x000fe400078e00ff */
[----:B------:R-:W-:-:S03]  /*2340*/  USHF.R.S32.HI UR5, URZ, 0x1f, UR4 ;  /* 0x0000001fff057899 */ /* 0x000fc60008011404 */
[C---:B------:R-:W-:Y:S02]  /*2350*/  IADD3 R3, P0, PT, R0.reuse, UR4, RZ ;  /* 0x0000000400037c10 */ /* 0x040fe4000ff1e0ff */
[C---:B------:R-:W-:Y:S02]  /*2360*/  IADD3 R4, PT, PT, R0.reuse, UR8, RZ ;  /* 0x0000000800047c10 */ /* 0x040fe4000fffe0ff */
[----:B------:R-:W-:Y:S02]  /*2370*/  LEA.HI.X.SX32 R6, R0, UR5, 0x1, P0 ;  /* 0x0000000500067c11 */ /* 0x000fe400080f0eff */
[C---:B------:R-:W-:Y:S02]  /*2380*/  IADD3 R0, PT, PT, R4.reuse, 0x1, RZ ;  /* 0x0000000104007810 */ /* 0x040fe40007ffe0ff */
[----:B--2---:R-:W-:Y:S02]  /*2390*/  LEA R2, P1, R3, UR6, 0x2 ;  /* 0x0000000603027c11 */ /* 0x004fe4000f8210ff */
[----:B------:R-:W-:-:S02]  /*23a0*/  IADD3 R5, P2, PT, R4, UR4, RZ ;  /* 0x0000000404057c10 */ /* 0x000fc4000ff5e0ff */
[----:B------:R-:W-:Y:S02]  /*23b0*/  IADD3 R7, P0, PT, R0, UR4, RZ ;  /* 0x0000000400077c10 */ /* 0x000fe4000ff1e0ff */
[----:B------:R-:W-:Y:S02]  /*23c0*/  LEA.HI.X R3, R3, UR7, R6, 0x2, P1 ;  /* 0x0000000703037c11 */ /* 0x000fe400088f1406 */
[----:B------:R-:W-:Y:S02]  /*23d0*/  LEA.HI.X.SX32 R8, R4, UR5, 0x1, P2 ;  /* 0x0000000504087c11 */ /* 0x000fe400090f0eff */
[----:B------:R-:W-:Y:S01]  /*23e0*/  LEA R4, P1, R5, UR6, 0x2 ;  /* 0x0000000605047c11 */ /* 0x000fe2000f8210ff */
[----:B------:R-:W-:Y:S01]  /*23f0*/  STG.E desc[UR14][R2.64], R61 ;  /* 0x0000003d02007986 */ /* 0x000fe2000c10190e */
[----:B------:R-:W-:Y:S02]  /*2400*/  LEA.HI.X.SX32 R0, R0, UR5, 0x1, P0 ;  /* 0x0000000500007c11 */ /* 0x000fe400080f0eff */
[----:B------:R-:W-:Y:S01]  /*2410*/  LEA R6, P0, R7, UR6, 0x2 ;  /* 0x0000000607067c11 */ /* 0x000fe2000f8010ff */
[----:B------:R-:W-:Y:S01]  /*2420*/  STG.E desc[UR14][R2.64+0x4], R58 ;  /* 0x0000043a02007986 */ /* 0x000fe2000c10190e */
[----:B------:R-:W-:-:S02]  /*2430*/  LEA.HI.X R5, R5, UR7, R8, 0x2, P1 ;  /* 0x0000000705057c11 */ /* 0x000fc400088f1408 */
[----:B------:R-:W-:-:S03]  /*2440*/  LEA.HI.X R7, R7, UR7, R0, 0x2, P0 ;  /* 0x0000000707077c11 */ /* 0x000fc600080f1400 */
[----:B------:R-:W-:Y:S04]  /*2450*/  STG.E desc[UR14][R4.64], R59 ;  /* 0x0000003b04007986 */ /* 0x000fe8000c10190e */
[----:B------:R-:W-:Y:S01]  /*2460*/  STG.E desc[UR14][R6.64], R63 ;  /* 0x0000003f06007986 */ /* 0x000fe2000c10190e */
[----:B------:R-:W-:Y:S05]  /*2470*/  EXIT ;  /* 0x000000000000794d */ /* 0x000fea0003800000 */
.L_x_4:
[----:B------:R-:W-:-:S00]  /*2480*/  BRA `(.L_x_4) ;  /* 0xfffffffc00fc7947 */ /* 0x000fc0000383ffff */
[----:B------:R-:W-:-:S00]  /*2490*/  NOP ;  /* 0x0000000000007918 */ /* 0x000fc00000000000 */
        /* <DEDUP_REMOVED lines=14> */
.L_x_5:


//--------------------- .nv.shared._Z6sgemm3ILi16ELi16ELi16ELi2ELi2EEviiiPfS0_S0_ --------------------------
	.section	.nv.shared._Z6sgemm3ILi16ELi16ELi16ELi2ELi2EEviiiPfS0_S0_,"aw",@nobits
	.sectionflags	@""
	.align	4
.nv.shared._Z6sgemm3ILi16ELi16ELi16ELi2ELi2EEviiiPfS0_S0_:
	.zero		3072


//--------------------- .nv.shared.reserved.0     --------------------------
	.section	.nv.shared.reserved.0,"aw",@nobits
	.weak		__nv_reservedSMEM_offset_0_alias
	.size		__nv_reservedSMEM_offset_0_alias, 0, 64
	.other		__nv_reservedSMEM_offset_0_alias,@"STO_CUDA_RESERVED_SHARED STV_DEFAULT"
__nv_reservedSMEM_offset_0_alias:
	.zero		0
	.zero		64


//--------------------- .nv.constant0._Z6sgemm3ILi16ELi16ELi16ELi2ELi2EEviiiPfS0_S0_ --------------------------
	.section	.nv.constant0._Z6sgemm3ILi16ELi16ELi16ELi2ELi2EEviiiPfS0_S0_,"a",@progbits
	.sectionflags	@""
	.align	4
.nv.constant0._Z6sgemm3ILi16ELi16ELi16ELi2ELi2EEviiiPfS0_S0_:
	.zero		936


//--------------------- SYMBOLS --------------------------

	.type		.nv.reservedSmem.offset0,@object
	.size		.nv.reservedSmem.offset0,0x4
	.type		.nv.reservedSmem.cap,@object
	.size		.nv.reservedSmem.cap,0x4
